//
// Generated by NVIDIA NVVM Compiler
//
// Compiler Build ID: CL-36424714
// Cuda compilation tools, release 13.0, V13.0.88
// Based on NVVM 20.0.0
//

.version 9.0
.target sm_100
.address_size 64

	// .globl	_Z12setup_kernelP24curandStatePhilox4_32_10m
.extern .func  (.param .b32 func_retval0) vprintf
(
	.param .b64 vprintf_param_0,
	.param .b64 vprintf_param_1
)
;
.func  (.param .align 16 .b8 func_retval0[16]) __internal_trig_reduction_slowpathd
(
	.param .b64 __internal_trig_reduction_slowpathd_param_0
)
;
.global .align 4 .b8 precalc_xorwow_matrix[102400];
.global .align 4 .b8 precalc_xorwow_offset_matrix[102400];
.global .align 4 .b8 mrg32k3aM1[2304];
.global .align 4 .b8 mrg32k3aM2[2304];
.global .align 4 .b8 mrg32k3aM1SubSeq[2016];
.global .align 4 .b8 mrg32k3aM2SubSeq[2016];
.global .align 4 .b8 mrg32k3aM1Seq[2304];
.global .align 4 .b8 mrg32k3aM2Seq[2304];
.const .align 8 .b8 __cr_lgamma_table[72];
.global .align 1 .b8 _ZN34_INTERNAL_0c1d6816_4_k_cu_81ab0ee24cuda3std3__45__cpo5beginE[1];
.global .align 1 .b8 _ZN34_INTERNAL_0c1d6816_4_k_cu_81ab0ee24cuda3std3__45__cpo3endE[1];
.global .align 1 .b8 _ZN34_INTERNAL_0c1d6816_4_k_cu_81ab0ee24cuda3std3__45__cpo6cbeginE[1];
.global .align 1 .b8 _ZN34_INTERNAL_0c1d6816_4_k_cu_81ab0ee24cuda3std3__45__cpo4cendE[1];
.global .align 1 .b8 _ZN34_INTERNAL_0c1d6816_4_k_cu_81ab0ee24cuda3std3__45__cpo6rbeginE[1];
.global .align 1 .b8 _ZN34_INTERNAL_0c1d6816_4_k_cu_81ab0ee24cuda3std3__45__cpo4rendE[1];
.global .align 1 .b8 _ZN34_INTERNAL_0c1d6816_4_k_cu_81ab0ee24cuda3std3__45__cpo7crbeginE[1];
.global .align 1 .b8 _ZN34_INTERNAL_0c1d6816_4_k_cu_81ab0ee24cuda3std3__45__cpo5crendE[1];
.global .align 1 .b8 _ZN34_INTERNAL_0c1d6816_4_k_cu_81ab0ee24cuda3std3__436_GLOBAL__N__0c1d6816_4_k_cu_81ab0ee26ignoreE[1];
.global .align 1 .b8 _ZN34_INTERNAL_0c1d6816_4_k_cu_81ab0ee24cuda3std3__419piecewise_constructE[1];
.global .align 1 .b8 _ZN34_INTERNAL_0c1d6816_4_k_cu_81ab0ee24cuda3std3__48in_placeE[1];
.global .align 1 .b8 _ZN34_INTERNAL_0c1d6816_4_k_cu_81ab0ee24cuda3std3__420unreachable_sentinelE[1];
.global .align 1 .b8 _ZN34_INTERNAL_0c1d6816_4_k_cu_81ab0ee24cuda3std3__47nulloptE[1];
.global .align 1 .b8 _ZN34_INTERNAL_0c1d6816_4_k_cu_81ab0ee24cuda3std3__48unexpectE[1];
.global .align 1 .b8 _ZN34_INTERNAL_0c1d6816_4_k_cu_81ab0ee24cuda3std6ranges3__45__cpo4swapE[1];
.global .align 1 .b8 _ZN34_INTERNAL_0c1d6816_4_k_cu_81ab0ee24cuda3std6ranges3__45__cpo9iter_moveE[1];
.global .align 1 .b8 _ZN34_INTERNAL_0c1d6816_4_k_cu_81ab0ee24cuda3std6ranges3__45__cpo5beginE[1];
.global .align 1 .b8 _ZN34_INTERNAL_0c1d6816_4_k_cu_81ab0ee24cuda3std6ranges3__45__cpo3endE[1];
.global .align 1 .b8 _ZN34_INTERNAL_0c1d6816_4_k_cu_81ab0ee24cuda3std6ranges3__45__cpo6cbeginE[1];
.global .align 1 .b8 _ZN34_INTERNAL_0c1d6816_4_k_cu_81ab0ee24cuda3std6ranges3__45__cpo4cendE[1];
.global .align 1 .b8 _ZN34_INTERNAL_0c1d6816_4_k_cu_81ab0ee24cuda3std6ranges3__45__cpo7advanceE[1];
.global .align 1 .b8 _ZN34_INTERNAL_0c1d6816_4_k_cu_81ab0ee24cuda3std6ranges3__45__cpo9iter_swapE[1];
.global .align 1 .b8 _ZN34_INTERNAL_0c1d6816_4_k_cu_81ab0ee24cuda3std6ranges3__45__cpo4nextE[1];
.global .align 1 .b8 _ZN34_INTERNAL_0c1d6816_4_k_cu_81ab0ee24cuda3std6ranges3__45__cpo4prevE[1];
.global .align 1 .b8 _ZN34_INTERNAL_0c1d6816_4_k_cu_81ab0ee24cuda3std6ranges3__45__cpo4dataE[1];
.global .align 1 .b8 _ZN34_INTERNAL_0c1d6816_4_k_cu_81ab0ee24cuda3std6ranges3__45__cpo5cdataE[1];
.global .align 1 .b8 _ZN34_INTERNAL_0c1d6816_4_k_cu_81ab0ee24cuda3std6ranges3__45__cpo4sizeE[1];
.global .align 1 .b8 _ZN34_INTERNAL_0c1d6816_4_k_cu_81ab0ee24cuda3std6ranges3__45__cpo5ssizeE[1];
.global .align 1 .b8 _ZN34_INTERNAL_0c1d6816_4_k_cu_81ab0ee24cuda3std6ranges3__45__cpo8distanceE[1];
.global .align 1 .b8 _ZN34_INTERNAL_0c1d6816_4_k_cu_81ab0ee26thrust24THRUST_300001_SM_1000_NS8cuda_cub3parE[1];
.global .align 1 .b8 _ZN34_INTERNAL_0c1d6816_4_k_cu_81ab0ee26thrust24THRUST_300001_SM_1000_NS8cuda_cub10par_nosyncE[1];
.global .align 1 .b8 _ZN34_INTERNAL_0c1d6816_4_k_cu_81ab0ee26thrust24THRUST_300001_SM_1000_NS6system6detail10sequential3seqE[1];
.global .align 1 .b8 _ZN34_INTERNAL_0c1d6816_4_k_cu_81ab0ee26thrust24THRUST_300001_SM_1000_NS12placeholders2_1E[1];
.global .align 1 .b8 _ZN34_INTERNAL_0c1d6816_4_k_cu_81ab0ee26thrust24THRUST_300001_SM_1000_NS12placeholders2_2E[1];
.global .align 1 .b8 _ZN34_INTERNAL_0c1d6816_4_k_cu_81ab0ee26thrust24THRUST_300001_SM_1000_NS12placeholders2_3E[1];
.global .align 1 .b8 _ZN34_INTERNAL_0c1d6816_4_k_cu_81ab0ee26thrust24THRUST_300001_SM_1000_NS12placeholders2_4E[1];
.global .align 1 .b8 _ZN34_INTERNAL_0c1d6816_4_k_cu_81ab0ee26thrust24THRUST_300001_SM_1000_NS12placeholders2_5E[1];
.global .align 1 .b8 _ZN34_INTERNAL_0c1d6816_4_k_cu_81ab0ee26thrust24THRUST_300001_SM_1000_NS12placeholders2_6E[1];
.global .align 1 .b8 _ZN34_INTERNAL_0c1d6816_4_k_cu_81ab0ee26thrust24THRUST_300001_SM_1000_NS12placeholders2_7E[1];
.global .align 1 .b8 _ZN34_INTERNAL_0c1d6816_4_k_cu_81ab0ee26thrust24THRUST_300001_SM_1000_NS12placeholders2_8E[1];
.global .align 1 .b8 _ZN34_INTERNAL_0c1d6816_4_k_cu_81ab0ee26thrust24THRUST_300001_SM_1000_NS12placeholders2_9E[1];
.global .align 1 .b8 _ZN34_INTERNAL_0c1d6816_4_k_cu_81ab0ee26thrust24THRUST_300001_SM_1000_NS12placeholders3_10E[1];
.global .align 1 .b8 _ZN34_INTERNAL_0c1d6816_4_k_cu_81ab0ee26thrust24THRUST_300001_SM_1000_NS3seqE[1];
.global .align 1 .b8 $str[60] = {101, 114, 114, 111, 114, 58, 32, 87, 97, 108, 107, 101, 114, 32, 105, 110, 32, 73, 67, 83, 32, 100, 111, 101, 115, 32, 110, 111, 116, 32, 101, 110, 99, 111, 117, 110, 116, 101, 114, 32, 116, 104, 101, 32, 99, 101, 108, 108, 32, 109, 101, 109, 98, 114, 97, 110, 101, 46, 10};
.global .align 8 .b8 __cudart_i2opi_d[144] = {8, 93, 141, 31, 177, 95, 251, 107, 234, 146, 82, 138, 247, 57, 7, 61, 123, 241, 229, 235, 199, 186, 39, 117, 45, 234, 95, 158, 102, 63, 70, 79, 183, 9, 203, 39, 207, 126, 54, 109, 31, 109, 10, 90, 139, 17, 47, 239, 15, 152, 5, 222, 255, 151, 248, 31, 59, 40, 249, 189, 139, 95, 132, 156, 244, 57, 83, 131, 57, 214, 145, 57, 65, 126, 95, 180, 38, 112, 156, 233, 132, 68, 187, 46, 245, 53, 130, 232, 62, 167, 41, 177, 28, 235, 29, 254, 28, 146, 209, 9, 234, 46, 73, 6, 224, 210, 77, 66, 58, 110, 36, 183, 97, 197, 187, 222, 171, 99, 81, 254, 65, 144, 67, 60, 153, 149, 98, 219, 192, 221, 52, 245, 209, 87, 39, 252, 41, 21, 68, 78, 110, 131, 249, 162};
.global .align 16 .b8 __cudart_sin_cos_coeffs[128] = {70, 210, 176, 44, 241, 229, 90, 190, 146, 227, 172, 105, 227, 29, 199, 62, 161, 98, 219, 25, 160, 1, 42, 191, 24, 8, 17, 17, 17, 17, 129, 63, 84, 85, 85, 85, 85, 85, 197, 191, 0, 0, 0, 0, 0, 0, 0, 0, 0, 0, 0, 0, 0, 0, 0, 0, 100, 129, 253, 32, 131, 255, 168, 189, 40, 133, 239, 193, 167, 238, 33, 62, 217, 230, 6, 142, 79, 126, 146, 190, 233, 188, 221, 25, 160, 1, 250, 62, 71, 93, 193, 22, 108, 193, 86, 191, 81, 85, 85, 85, 85, 85, 165, 63, 0, 0, 0, 0, 0, 0, 224, 191, 0, 0, 0, 0, 0, 0, 240, 63};

.visible .entry _Z12setup_kernelP24curandStatePhilox4_32_10m(
	.param .u64 .ptr .align 1 _Z12setup_kernelP24curandStatePhilox4_32_10m_param_0,
	.param .u64 _Z12setup_kernelP24curandStatePhilox4_32_10m_param_1
)
{
	.reg .b32 	%r<108>;
	.reg .b64 	%rd<7>;

	ld.param.u64 	%rd1, [_Z12setup_kernelP24curandStatePhilox4_32_10m_param_0];
	ld.param.u64 	%rd2, [_Z12setup_kernelP24curandStatePhilox4_32_10m_param_1];
	cvta.to.global.u64 	%rd3, %rd1;
	mov.u32 	%r1, %tid.x;
	mov.u32 	%r2, %ntid.x;
	mov.u32 	%r3, %ctaid.x;
	mad.lo.s32 	%r4, %r2, %r3, %r1;
	mul.wide.s32 	%rd4, %r4, 64;
	add.s64 	%rd5, %rd3, %rd4;
	cvt.u32.u64 	%r5, %rd2;
	{ .reg .b32 tmp; mov.b64 {tmp, %r6}, %rd2; }
	mov.b64 	{%r7, %r8}, %rd2;
	mov.b32 	%r9, 0;
	st.global.v4.u32 	[%rd5+32], {%r7, %r8, %r9, %r9};
	st.global.v2.u32 	[%rd5+48], {%r9, %r9};
	mov.b64 	%rd6, 0;
	st.global.u64 	[%rd5+56], %rd6;
	shr.s32 	%r10, %r4, 31;
	mov.b32 	%r11, -766435501;
	mul.hi.u32 	%r12, %r11, %r9;
	mov.b32 	%r13, -845247145;
	mul.hi.u32 	%r14, %r13, %r4;
	mul.lo.s32 	%r15, %r4, -845247145;
	xor.b32  	%r16, %r14, %r5;
	xor.b32  	%r17, %r12, %r10;
	xor.b32  	%r18, %r17, %r6;
	add.s32 	%r19, %r5, -1640531527;
	add.s32 	%r20, %r6, -1150833019;
	mul.hi.u32 	%r21, %r11, %r16;
	mul.lo.s32 	%r22, %r16, -766435501;
	mul.hi.u32 	%r23, %r13, %r18;
	mul.lo.s32 	%r24, %r18, -845247145;
	xor.b32  	%r25, %r15, %r23;
	xor.b32  	%r26, %r25, %r19;
	xor.b32  	%r27, %r20, %r21;
	add.s32 	%r28, %r5, 1013904242;
	add.s32 	%r29, %r6, 1993301258;
	mul.hi.u32 	%r30, %r11, %r26;
	mul.lo.s32 	%r31, %r26, -766435501;
	mul.hi.u32 	%r32, %r13, %r27;
	mul.lo.s32 	%r33, %r27, -845247145;
	xor.b32  	%r34, %r24, %r28;
	xor.b32  	%r35, %r34, %r32;
	xor.b32  	%r36, %r22, %r29;
	xor.b32  	%r37, %r36, %r30;
	add.s32 	%r38, %r5, -626627285;
	add.s32 	%r39, %r6, 842468239;
	mul.hi.u32 	%r40, %r11, %r35;
	mul.lo.s32 	%r41, %r35, -766435501;
	mul.hi.u32 	%r42, %r13, %r37;
	mul.lo.s32 	%r43, %r37, -845247145;
	xor.b32  	%r44, %r33, %r38;
	xor.b32  	%r45, %r44, %r42;
	xor.b32  	%r46, %r31, %r39;
	xor.b32  	%r47, %r46, %r40;
	add.s32 	%r48, %r5, 2027808484;
	add.s32 	%r49, %r6, -308364780;
	mul.hi.u32 	%r50, %r11, %r45;
	mul.lo.s32 	%r51, %r45, -766435501;
	mul.hi.u32 	%r52, %r13, %r47;
	mul.lo.s32 	%r53, %r47, -845247145;
	xor.b32  	%r54, %r43, %r48;
	xor.b32  	%r55, %r54, %r52;
	xor.b32  	%r56, %r41, %r49;
	xor.b32  	%r57, %r56, %r50;
	add.s32 	%r58, %r5, 387276957;
	add.s32 	%r59, %r6, -1459197799;
	mul.hi.u32 	%r60, %r11, %r55;
	mul.lo.s32 	%r61, %r55, -766435501;
	mul.hi.u32 	%r62, %r13, %r57;
	mul.lo.s32 	%r63, %r57, -845247145;
	xor.b32  	%r64, %r53, %r58;
	xor.b32  	%r65, %r64, %r62;
	xor.b32  	%r66, %r51, %r59;
	xor.b32  	%r67, %r66, %r60;
	add.s32 	%r68, %r5, -1253254570;
	add.s32 	%r69, %r6, 1684936478;
	mul.hi.u32 	%r70, %r11, %r65;
	mul.lo.s32 	%r71, %r65, -766435501;
	mul.hi.u32 	%r72, %r13, %r67;
	mul.lo.s32 	%r73, %r67, -845247145;
	xor.b32  	%r74, %r63, %r68;
	xor.b32  	%r75, %r74, %r72;
	xor.b32  	%r76, %r61, %r69;
	xor.b32  	%r77, %r76, %r70;
	add.s32 	%r78, %r5, 1401181199;
	add.s32 	%r79, %r6, 534103459;
	mul.hi.u32 	%r80, %r11, %r75;
	mul.lo.s32 	%r81, %r75, -766435501;
	mul.hi.u32 	%r82, %r13, %r77;
	mul.lo.s32 	%r83, %r77, -845247145;
	xor.b32  	%r84, %r73, %r78;
	xor.b32  	%r85, %r84, %r82;
	xor.b32  	%r86, %r71, %r79;
	xor.b32  	%r87, %r86, %r80;
	add.s32 	%r88, %r5, -239350328;
	add.s32 	%r89, %r6, -616729560;
	mul.hi.u32 	%r90, %r11, %r85;
	mul.lo.s32 	%r91, %r85, -766435501;
	mul.hi.u32 	%r92, %r13, %r87;
	mul.lo.s32 	%r93, %r87, -845247145;
	xor.b32  	%r94, %r83, %r88;
	xor.b32  	%r95, %r94, %r92;
	xor.b32  	%r96, %r81, %r89;
	xor.b32  	%r97, %r96, %r90;
	add.s32 	%r98, %r5, -1879881855;
	add.s32 	%r99, %r6, -1767562579;
	mul.hi.u32 	%r100, %r11, %r95;
	mul.lo.s32 	%r101, %r95, -766435501;
	mul.hi.u32 	%r102, %r13, %r97;
	mul.lo.s32 	%r103, %r97, -845247145;
	xor.b32  	%r104, %r93, %r98;
	xor.b32  	%r105, %r104, %r102;
	xor.b32  	%r106, %r91, %r99;
	xor.b32  	%r107, %r106, %r100;
	st.global.v4.u32 	[%rd5], {%r9, %r9, %r4, %r10};
	st.global.v4.u32 	[%rd5+16], {%r105, %r103, %r107, %r101};
	ret;

}
	// .globl	_Z9propagateP24curandStatePhilox4_32_10PdS1_S1_iiddddjiPKdPKbiS3_PKj
.visible .entry _Z9propagateP24curandStatePhilox4_32_10PdS1_S1_iiddddjiPKdPKbiS3_PKj(
	.param .u64 .ptr .align 1 _Z9propagateP24curandStatePhilox4_32_10PdS1_S1_iiddddjiPKdPKbiS3_PKj_param_0,
	.param .u64 .ptr .align 1 _Z9propagateP24curandStatePhilox4_32_10PdS1_S1_iiddddjiPKdPKbiS3_PKj_param_1,
	.param .u64 .ptr .align 1 _Z9propagateP24curandStatePhilox4_32_10PdS1_S1_iiddddjiPKdPKbiS3_PKj_param_2,
	.param .u64 .ptr .align 1 _Z9propagateP24curandStatePhilox4_32_10PdS1_S1_iiddddjiPKdPKbiS3_PKj_param_3,
	.param .u32 _Z9propagateP24curandStatePhilox4_32_10PdS1_S1_iiddddjiPKdPKbiS3_PKj_param_4,
	.param .u32 _Z9propagateP24curandStatePhilox4_32_10PdS1_S1_iiddddjiPKdPKbiS3_PKj_param_5,
	.param .f64 _Z9propagateP24curandStatePhilox4_32_10PdS1_S1_iiddddjiPKdPKbiS3_PKj_param_6,
	.param .f64 _Z9propagateP24curandStatePhilox4_32_10PdS1_S1_iiddddjiPKdPKbiS3_PKj_param_7,
	.param .f64 _Z9propagateP24curandStatePhilox4_32_10PdS1_S1_iiddddjiPKdPKbiS3_PKj_param_8,
	.param .f64 _Z9propagateP24curandStatePhilox4_32_10PdS1_S1_iiddddjiPKdPKbiS3_PKj_param_9,
	.param .u32 _Z9propagateP24curandStatePhilox4_32_10PdS1_S1_iiddddjiPKdPKbiS3_PKj_param_10,
	.param .u32 _Z9propagateP24curandStatePhilox4_32_10PdS1_S1_iiddddjiPKdPKbiS3_PKj_param_11,
	.param .u64 .ptr .align 1 _Z9propagateP24curandStatePhilox4_32_10PdS1_S1_iiddddjiPKdPKbiS3_PKj_param_12,
	.param .u64 .ptr .align 1 _Z9propagateP24curandStatePhilox4_32_10PdS1_S1_iiddddjiPKdPKbiS3_PKj_param_13,
	.param .u32 _Z9propagateP24curandStatePhilox4_32_10PdS1_S1_iiddddjiPKdPKbiS3_PKj_param_14,
	.param .u64 .ptr .align 1 _Z9propagateP24curandStatePhilox4_32_10PdS1_S1_iiddddjiPKdPKbiS3_PKj_param_15,
	.param .u64 .ptr .align 1 _Z9propagateP24curandStatePhilox4_32_10PdS1_S1_iiddddjiPKdPKbiS3_PKj_param_16
)
{
	.reg .pred 	%p<67>;
	.reg .b16 	%rs<13>;
	.reg .b32 	%r<670>;
	.reg .b64 	%rd<66>;
	.reg .b64 	%fd<145>;

	ld.param.u64 	%rd23, [_Z9propagateP24curandStatePhilox4_32_10PdS1_S1_iiddddjiPKdPKbiS3_PKj_param_0];
	ld.param.u64 	%rd21, [_Z9propagateP24curandStatePhilox4_32_10PdS1_S1_iiddddjiPKdPKbiS3_PKj_param_3];
	ld.param.u32 	%r192, [_Z9propagateP24curandStatePhilox4_32_10PdS1_S1_iiddddjiPKdPKbiS3_PKj_param_4];
	ld.param.u32 	%r193, [_Z9propagateP24curandStatePhilox4_32_10PdS1_S1_iiddddjiPKdPKbiS3_PKj_param_5];
	ld.param.f64 	%fd41, [_Z9propagateP24curandStatePhilox4_32_10PdS1_S1_iiddddjiPKdPKbiS3_PKj_param_8];
	ld.param.u32 	%r194, [_Z9propagateP24curandStatePhilox4_32_10PdS1_S1_iiddddjiPKdPKbiS3_PKj_param_10];
	ld.param.u64 	%rd24, [_Z9propagateP24curandStatePhilox4_32_10PdS1_S1_iiddddjiPKdPKbiS3_PKj_param_12];
	ld.param.u64 	%rd25, [_Z9propagateP24curandStatePhilox4_32_10PdS1_S1_iiddddjiPKdPKbiS3_PKj_param_13];
	ld.param.u32 	%r196, [_Z9propagateP24curandStatePhilox4_32_10PdS1_S1_iiddddjiPKdPKbiS3_PKj_param_14];
	ld.param.u64 	%rd22, [_Z9propagateP24curandStatePhilox4_32_10PdS1_S1_iiddddjiPKdPKbiS3_PKj_param_15];
	ld.param.u64 	%rd26, [_Z9propagateP24curandStatePhilox4_32_10PdS1_S1_iiddddjiPKdPKbiS3_PKj_param_16];
	cvta.to.global.u64 	%rd1, %rd25;
	cvta.to.global.u64 	%rd2, %rd24;
	cvta.to.global.u64 	%rd3, %rd26;
	cvta.to.global.u64 	%rd27, %rd23;
	mov.u32 	%r197, %tid.x;
	mov.u32 	%r1, %ntid.x;
	mov.u32 	%r198, %ctaid.x;
	mad.lo.s32 	%r568, %r1, %r198, %r197;
	mul.wide.s32 	%rd28, %r568, 64;
	add.s64 	%rd4, %rd27, %rd28;
	ld.global.v4.u32 	{%r648, %r647, %r646, %r645}, [%rd4];
	ld.global.v4.u32 	{%r644, %r643, %r642, %r641}, [%rd4+16];
	ld.global.v4.u32 	{%r15, %r16, %r640, %r14}, [%rd4+32];
	ld.global.v2.u32 	{%r18, %r19}, [%rd4+48];
	ld.global.f64 	%fd1, [%rd4+56];
	mul.hi.s32 	%r199, %r192, 1759218605;
	shr.u32 	%r200, %r199, 31;
	shr.s32 	%r201, %r199, 12;
	add.s32 	%r20, %r201, %r200;
	setp.ge.s32 	%p1, %r568, %r193;
	@%p1 bra 	$L__BB1_79;
	add.s32 	%r21, %r15, -1640531527;
	add.s32 	%r22, %r16, 842468239;
	add.s32 	%r23, %r15, 2027808484;
	add.s32 	%r24, %r16, -308364780;
	add.s32 	%r25, %r15, 387276957;
	add.s32 	%r26, %r16, -1459197799;
	add.s32 	%r27, %r15, -1253254570;
	add.s32 	%r28, %r16, 1684936478;
	add.s32 	%r29, %r15, 1401181199;
	add.s32 	%r30, %r15, -239350328;
	cvt.rn.f64.u32 	%fd2, %r194;
	mov.u32 	%r202, %nctaid.x;
	mul.lo.s32 	%r31, %r1, %r202;
	cvta.to.global.u64 	%rd5, %rd22;
	cvta.to.global.u64 	%rd6, %rd21;
	mov.u32 	%r40, %r641;
	mov.u32 	%r41, %r640;
$L__BB1_2:
	ld.param.u32 	%r567, [_Z9propagateP24curandStatePhilox4_32_10PdS1_S1_iiddddjiPKdPKbiS3_PKj_param_11];
	add.s32 	%r42, %r16, 534103459;
	add.s32 	%r43, %r16, -616729560;
	add.s32 	%r44, %r15, -1879881855;
	add.s32 	%r45, %r15, 1013904242;
	add.s32 	%r46, %r16, -1150833019;
	add.s32 	%r47, %r16, -1767562579;
	add.s32 	%r48, %r16, 1993301258;
	add.s32 	%r49, %r15, -626627285;
	setp.ne.s32 	%p2, %r567, 1;
	mov.f64 	%fd134, 0d3FE0000000000000;
	mov.b32 	%r640, 2;
	@%p2 bra 	$L__BB1_11;
	setp.eq.s32 	%p9, %r41, 1;
	mov.u32 	%r584, %r643;
	mov.u32 	%r641, %r40;
	@%p9 bra 	$L__BB1_21;
	setp.eq.s32 	%p10, %r41, 3;
	@%p10 bra 	$L__BB1_7;
	setp.ne.s32 	%p11, %r41, 2;
	@%p11 bra 	$L__BB1_20;
	mov.b32 	%r640, 3;
	mov.u32 	%r584, %r642;
	mov.u32 	%r641, %r40;
	bra.uni 	$L__BB1_21;
$L__BB1_7:
	add.s32 	%r648, %r648, 1;
	setp.ne.s32 	%p12, %r648, 0;
	@%p12 bra 	$L__BB1_10;
	add.s32 	%r647, %r647, 1;
	setp.ne.s32 	%p13, %r647, 0;
	@%p13 bra 	$L__BB1_10;
	add.s32 	%r646, %r646, 1;
	setp.eq.s32 	%p14, %r646, 0;
	selp.u32 	%r288, 1, 0, %p14;
	add.s32 	%r645, %r645, %r288;
	mov.b32 	%r647, 0;
$L__BB1_10:
	mov.b32 	%r290, -766435501;
	mul.hi.u32 	%r291, %r290, %r648;
	mul.lo.s32 	%r292, %r648, -766435501;
	mov.b32 	%r293, -845247145;
	mul.hi.u32 	%r294, %r293, %r646;
	mul.lo.s32 	%r295, %r646, -845247145;
	xor.b32  	%r296, %r15, %r294;
	xor.b32  	%r297, %r296, %r647;
	xor.b32  	%r298, %r291, %r16;
	xor.b32  	%r299, %r298, %r645;
	mul.hi.u32 	%r300, %r290, %r297;
	mul.lo.s32 	%r301, %r297, -766435501;
	mul.hi.u32 	%r302, %r293, %r299;
	mul.lo.s32 	%r303, %r299, -845247145;
	xor.b32  	%r304, %r295, %r302;
	xor.b32  	%r305, %r304, %r21;
	xor.b32  	%r306, %r292, %r300;
	xor.b32  	%r307, %r306, %r46;
	mul.hi.u32 	%r308, %r290, %r305;
	mul.lo.s32 	%r309, %r305, -766435501;
	mul.hi.u32 	%r310, %r293, %r307;
	mul.lo.s32 	%r311, %r307, -845247145;
	xor.b32  	%r312, %r303, %r310;
	xor.b32  	%r313, %r312, %r45;
	xor.b32  	%r314, %r301, %r308;
	xor.b32  	%r315, %r314, %r48;
	mul.hi.u32 	%r316, %r290, %r313;
	mul.lo.s32 	%r317, %r313, -766435501;
	mul.hi.u32 	%r318, %r293, %r315;
	mul.lo.s32 	%r319, %r315, -845247145;
	xor.b32  	%r320, %r311, %r318;
	xor.b32  	%r321, %r320, %r49;
	xor.b32  	%r322, %r309, %r316;
	xor.b32  	%r323, %r322, %r22;
	mul.hi.u32 	%r324, %r290, %r321;
	mul.lo.s32 	%r325, %r321, -766435501;
	mul.hi.u32 	%r326, %r293, %r323;
	mul.lo.s32 	%r327, %r323, -845247145;
	xor.b32  	%r328, %r319, %r326;
	xor.b32  	%r329, %r328, %r23;
	xor.b32  	%r330, %r317, %r324;
	xor.b32  	%r331, %r330, %r24;
	mul.hi.u32 	%r332, %r290, %r329;
	mul.lo.s32 	%r333, %r329, -766435501;
	mul.hi.u32 	%r334, %r293, %r331;
	mul.lo.s32 	%r335, %r331, -845247145;
	xor.b32  	%r336, %r327, %r334;
	xor.b32  	%r337, %r336, %r25;
	xor.b32  	%r338, %r325, %r332;
	xor.b32  	%r339, %r338, %r26;
	mul.hi.u32 	%r340, %r290, %r337;
	mul.lo.s32 	%r341, %r337, -766435501;
	mul.hi.u32 	%r342, %r293, %r339;
	mul.lo.s32 	%r343, %r339, -845247145;
	xor.b32  	%r344, %r335, %r342;
	xor.b32  	%r345, %r344, %r27;
	xor.b32  	%r346, %r333, %r340;
	xor.b32  	%r347, %r346, %r28;
	mul.hi.u32 	%r348, %r290, %r345;
	mul.lo.s32 	%r349, %r345, -766435501;
	mul.hi.u32 	%r350, %r293, %r347;
	mul.lo.s32 	%r351, %r347, -845247145;
	xor.b32  	%r352, %r343, %r350;
	xor.b32  	%r353, %r352, %r29;
	xor.b32  	%r354, %r341, %r348;
	xor.b32  	%r355, %r354, %r42;
	mul.hi.u32 	%r356, %r290, %r353;
	mul.lo.s32 	%r357, %r353, -766435501;
	mul.hi.u32 	%r358, %r293, %r355;
	mul.lo.s32 	%r359, %r355, -845247145;
	xor.b32  	%r360, %r351, %r358;
	xor.b32  	%r361, %r360, %r30;
	xor.b32  	%r362, %r349, %r356;
	xor.b32  	%r363, %r362, %r43;
	mul.hi.u32 	%r364, %r290, %r361;
	mul.lo.s32 	%r641, %r361, -766435501;
	mul.hi.u32 	%r365, %r293, %r363;
	mul.lo.s32 	%r643, %r363, -845247145;
	xor.b32  	%r366, %r359, %r365;
	xor.b32  	%r644, %r366, %r44;
	xor.b32  	%r367, %r357, %r364;
	xor.b32  	%r642, %r367, %r47;
	mov.b32 	%r640, 0;
	mov.u32 	%r584, %r40;
	bra.uni 	$L__BB1_21;
$L__BB1_11:
	setp.eq.s32 	%p3, %r41, 1;
	mov.u32 	%r641, %r40;
	@%p3 bra 	$L__BB1_22;
	setp.eq.s32 	%p4, %r41, 3;
	@%p4 bra 	$L__BB1_16;
	setp.ne.s32 	%p5, %r41, 2;
	@%p5 bra 	$L__BB1_15;
	mov.b32 	%r640, 3;
	mov.u32 	%r641, %r40;
	bra.uni 	$L__BB1_22;
$L__BB1_15:
	add.s32 	%r640, %r41, 1;
	mov.u32 	%r641, %r40;
	bra.uni 	$L__BB1_22;
$L__BB1_16:
	add.s32 	%r648, %r648, 1;
	setp.ne.s32 	%p6, %r648, 0;
	@%p6 bra 	$L__BB1_19;
	add.s32 	%r647, %r647, 1;
	setp.ne.s32 	%p7, %r647, 0;
	@%p7 bra 	$L__BB1_19;
	add.s32 	%r646, %r646, 1;
	setp.eq.s32 	%p8, %r646, 0;
	selp.u32 	%r205, 1, 0, %p8;
	add.s32 	%r645, %r645, %r205;
	mov.b32 	%r647, 0;
$L__BB1_19:
	mov.b32 	%r207, -766435501;
	mul.hi.u32 	%r208, %r207, %r648;
	mul.lo.s32 	%r209, %r648, -766435501;
	mov.b32 	%r210, -845247145;
	mul.hi.u32 	%r211, %r210, %r646;
	mul.lo.s32 	%r212, %r646, -845247145;
	xor.b32  	%r213, %r15, %r211;
	xor.b32  	%r214, %r213, %r647;
	xor.b32  	%r215, %r208, %r16;
	xor.b32  	%r216, %r215, %r645;
	mul.hi.u32 	%r217, %r207, %r214;
	mul.lo.s32 	%r218, %r214, -766435501;
	mul.hi.u32 	%r219, %r210, %r216;
	mul.lo.s32 	%r220, %r216, -845247145;
	xor.b32  	%r221, %r212, %r219;
	xor.b32  	%r222, %r221, %r21;
	xor.b32  	%r223, %r209, %r217;
	xor.b32  	%r224, %r223, %r46;
	mul.hi.u32 	%r225, %r207, %r222;
	mul.lo.s32 	%r226, %r222, -766435501;
	mul.hi.u32 	%r227, %r210, %r224;
	mul.lo.s32 	%r228, %r224, -845247145;
	xor.b32  	%r229, %r220, %r227;
	xor.b32  	%r230, %r229, %r45;
	xor.b32  	%r231, %r218, %r225;
	xor.b32  	%r232, %r231, %r48;
	mul.hi.u32 	%r233, %r207, %r230;
	mul.lo.s32 	%r234, %r230, -766435501;
	mul.hi.u32 	%r235, %r210, %r232;
	mul.lo.s32 	%r236, %r232, -845247145;
	xor.b32  	%r237, %r228, %r235;
	xor.b32  	%r238, %r237, %r49;
	xor.b32  	%r239, %r226, %r233;
	xor.b32  	%r240, %r239, %r22;
	mul.hi.u32 	%r241, %r207, %r238;
	mul.lo.s32 	%r242, %r238, -766435501;
	mul.hi.u32 	%r243, %r210, %r240;
	mul.lo.s32 	%r244, %r240, -845247145;
	xor.b32  	%r245, %r236, %r243;
	xor.b32  	%r246, %r245, %r23;
	xor.b32  	%r247, %r234, %r241;
	xor.b32  	%r248, %r247, %r24;
	mul.hi.u32 	%r249, %r207, %r246;
	mul.lo.s32 	%r250, %r246, -766435501;
	mul.hi.u32 	%r251, %r210, %r248;
	mul.lo.s32 	%r252, %r248, -845247145;
	xor.b32  	%r253, %r244, %r251;
	xor.b32  	%r254, %r253, %r25;
	xor.b32  	%r255, %r242, %r249;
	xor.b32  	%r256, %r255, %r26;
	mul.hi.u32 	%r257, %r207, %r254;
	mul.lo.s32 	%r258, %r254, -766435501;
	mul.hi.u32 	%r259, %r210, %r256;
	mul.lo.s32 	%r260, %r256, -845247145;
	xor.b32  	%r261, %r252, %r259;
	xor.b32  	%r262, %r261, %r27;
	xor.b32  	%r263, %r250, %r257;
	xor.b32  	%r264, %r263, %r28;
	mul.hi.u32 	%r265, %r207, %r262;
	mul.lo.s32 	%r266, %r262, -766435501;
	mul.hi.u32 	%r267, %r210, %r264;
	mul.lo.s32 	%r268, %r264, -845247145;
	xor.b32  	%r269, %r260, %r267;
	xor.b32  	%r270, %r269, %r29;
	xor.b32  	%r271, %r258, %r265;
	xor.b32  	%r272, %r271, %r42;
	mul.hi.u32 	%r273, %r207, %r270;
	mul.lo.s32 	%r274, %r270, -766435501;
	mul.hi.u32 	%r275, %r210, %r272;
	mul.lo.s32 	%r276, %r272, -845247145;
	xor.b32  	%r277, %r268, %r275;
	xor.b32  	%r278, %r277, %r30;
	xor.b32  	%r279, %r266, %r273;
	xor.b32  	%r280, %r279, %r43;
	mul.hi.u32 	%r281, %r207, %r278;
	mul.lo.s32 	%r641, %r278, -766435501;
	mul.hi.u32 	%r282, %r210, %r280;
	mul.lo.s32 	%r643, %r280, -845247145;
	xor.b32  	%r283, %r276, %r282;
	xor.b32  	%r644, %r283, %r44;
	xor.b32  	%r284, %r274, %r281;
	xor.b32  	%r642, %r284, %r47;
	mov.b32 	%r640, 0;
	bra.uni 	$L__BB1_22;
$L__BB1_20:
	add.s32 	%r640, %r41, 1;
	mov.u32 	%r584, %r644;
	mov.u32 	%r641, %r40;
$L__BB1_21:
	cvt.rn.f64.u32 	%fd47, %r584;
	fma.rn.f64 	%fd134, %fd47, 0d3DF0000000000000, 0d3DF0000000000000;
$L__BB1_22:
	setp.lt.s32 	%p15, %r192, 1;
	@%p15 bra 	$L__BB1_78;
	mov.f64 	%fd142, 0d0000000000000000;
	mov.b32 	%r603, 0;
	mov.u32 	%r604, %r603;
	mov.f64 	%fd141, %fd134;
$L__BB1_24:
	setp.lt.f64 	%p16, %fd141, 0d0000000000000000;
	add.f64 	%fd49, %fd141, 0d3FF0000000000000;
	selp.f64 	%fd50, %fd49, %fd141, %p16;
	setp.gt.f64 	%p17, %fd50, 0d3FF0000000000000;
	add.f64 	%fd51, %fd50, 0dBFF0000000000000;
	selp.f64 	%fd52, %fd51, %fd50, %p17;
	mul.f64 	%fd53, %fd52, %fd2;
	cvt.rmi.f64.f64 	%fd54, %fd53;
	cvt.rzi.s32.f64 	%r371, %fd54;
	mul.wide.s32 	%rd29, %r371, 4;
	add.s64 	%rd30, %rd3, %rd29;
	ld.global.u32 	%r106, [%rd30];
	mov.b32 	%r618, 2;
	setp.eq.s32 	%p18, %r640, 1;
	mov.u32 	%r617, %r643;
	@%p18 bra 	$L__BB1_33;
	setp.eq.s32 	%p19, %r640, 3;
	@%p19 bra 	$L__BB1_29;
	setp.ne.s32 	%p20, %r640, 2;
	@%p20 bra 	$L__BB1_28;
	mov.b32 	%r618, 3;
	mov.u32 	%r617, %r642;
	bra.uni 	$L__BB1_33;
$L__BB1_28:
	add.s32 	%r618, %r640, 1;
	mov.u32 	%r617, %r644;
	bra.uni 	$L__BB1_33;
$L__BB1_29:
	add.s32 	%r648, %r648, 1;
	setp.ne.s32 	%p21, %r648, 0;
	@%p21 bra 	$L__BB1_32;
	add.s32 	%r647, %r647, 1;
	setp.ne.s32 	%p22, %r647, 0;
	@%p22 bra 	$L__BB1_32;
	add.s32 	%r646, %r646, 1;
	setp.eq.s32 	%p23, %r646, 0;
	selp.u32 	%r373, 1, 0, %p23;
	add.s32 	%r645, %r645, %r373;
	mov.b32 	%r647, 0;
$L__BB1_32:
	mov.b32 	%r375, -766435501;
	mul.hi.u32 	%r376, %r375, %r648;
	mul.lo.s32 	%r377, %r648, -766435501;
	mov.b32 	%r378, -845247145;
	mul.hi.u32 	%r379, %r378, %r646;
	mul.lo.s32 	%r380, %r646, -845247145;
	xor.b32  	%r381, %r15, %r379;
	xor.b32  	%r382, %r381, %r647;
	xor.b32  	%r383, %r376, %r16;
	xor.b32  	%r384, %r383, %r645;
	mul.hi.u32 	%r385, %r375, %r382;
	mul.lo.s32 	%r386, %r382, -766435501;
	mul.hi.u32 	%r387, %r378, %r384;
	mul.lo.s32 	%r388, %r384, -845247145;
	xor.b32  	%r389, %r380, %r387;
	xor.b32  	%r390, %r389, %r21;
	xor.b32  	%r391, %r377, %r385;
	add.s32 	%r392, %r16, -1150833019;
	xor.b32  	%r393, %r391, %r392;
	mul.hi.u32 	%r394, %r375, %r390;
	mul.lo.s32 	%r395, %r390, -766435501;
	mul.hi.u32 	%r396, %r378, %r393;
	mul.lo.s32 	%r397, %r393, -845247145;
	xor.b32  	%r398, %r388, %r396;
	add.s32 	%r399, %r15, 1013904242;
	xor.b32  	%r400, %r398, %r399;
	xor.b32  	%r401, %r386, %r394;
	add.s32 	%r402, %r16, 1993301258;
	xor.b32  	%r403, %r401, %r402;
	mul.hi.u32 	%r404, %r375, %r400;
	mul.lo.s32 	%r405, %r400, -766435501;
	mul.hi.u32 	%r406, %r378, %r403;
	mul.lo.s32 	%r407, %r403, -845247145;
	xor.b32  	%r408, %r397, %r406;
	add.s32 	%r409, %r15, -626627285;
	xor.b32  	%r410, %r408, %r409;
	xor.b32  	%r411, %r395, %r404;
	xor.b32  	%r412, %r411, %r22;
	mul.hi.u32 	%r413, %r375, %r410;
	mul.lo.s32 	%r414, %r410, -766435501;
	mul.hi.u32 	%r415, %r378, %r412;
	mul.lo.s32 	%r416, %r412, -845247145;
	xor.b32  	%r417, %r407, %r415;
	xor.b32  	%r418, %r417, %r23;
	xor.b32  	%r419, %r405, %r413;
	xor.b32  	%r420, %r419, %r24;
	mul.hi.u32 	%r421, %r375, %r418;
	mul.lo.s32 	%r422, %r418, -766435501;
	mul.hi.u32 	%r423, %r378, %r420;
	mul.lo.s32 	%r424, %r420, -845247145;
	xor.b32  	%r425, %r416, %r423;
	xor.b32  	%r426, %r425, %r25;
	xor.b32  	%r427, %r414, %r421;
	xor.b32  	%r428, %r427, %r26;
	mul.hi.u32 	%r429, %r375, %r426;
	mul.lo.s32 	%r430, %r426, -766435501;
	mul.hi.u32 	%r431, %r378, %r428;
	mul.lo.s32 	%r432, %r428, -845247145;
	xor.b32  	%r433, %r424, %r431;
	xor.b32  	%r434, %r433, %r27;
	xor.b32  	%r435, %r422, %r429;
	xor.b32  	%r436, %r435, %r28;
	mul.hi.u32 	%r437, %r375, %r434;
	mul.lo.s32 	%r438, %r434, -766435501;
	mul.hi.u32 	%r439, %r378, %r436;
	mul.lo.s32 	%r440, %r436, -845247145;
	xor.b32  	%r441, %r432, %r439;
	xor.b32  	%r442, %r441, %r29;
	xor.b32  	%r443, %r430, %r437;
	add.s32 	%r444, %r16, 534103459;
	xor.b32  	%r445, %r443, %r444;
	mul.hi.u32 	%r446, %r375, %r442;
	mul.lo.s32 	%r447, %r442, -766435501;
	mul.hi.u32 	%r448, %r378, %r445;
	mul.lo.s32 	%r449, %r445, -845247145;
	xor.b32  	%r450, %r440, %r448;
	xor.b32  	%r451, %r450, %r30;
	xor.b32  	%r452, %r438, %r446;
	add.s32 	%r453, %r16, -616729560;
	xor.b32  	%r454, %r452, %r453;
	mul.hi.u32 	%r455, %r375, %r451;
	mul.lo.s32 	%r115, %r451, -766435501;
	mul.hi.u32 	%r456, %r378, %r454;
	mul.lo.s32 	%r643, %r454, -845247145;
	xor.b32  	%r457, %r449, %r456;
	add.s32 	%r458, %r15, -1879881855;
	xor.b32  	%r644, %r457, %r458;
	xor.b32  	%r459, %r447, %r455;
	add.s32 	%r460, %r16, -1767562579;
	xor.b32  	%r642, %r459, %r460;
	mov.b32 	%r618, 0;
	mov.u32 	%r617, %r641;
	mov.u32 	%r641, %r115;
$L__BB1_33:
	cvt.rn.f64.u32 	%fd55, %r617;
	fma.rn.f64 	%fd56, %fd55, 0d3DF0000000000000, 0d3DF0000000000000;
	setp.gt.f64 	%p24, %fd56, 0d3FE0000000000000;
	selp.f64 	%fd7, 0d3FF0000000000000, 0dBFF0000000000000, %p24;
	fma.rn.f64 	%fd140, %fd41, %fd7, %fd141;
	setp.lt.f64 	%p25, %fd140, 0d0000000000000000;
	add.f64 	%fd57, %fd140, 0d3FF0000000000000;
	selp.f64 	%fd58, %fd57, %fd140, %p25;
	setp.gt.f64 	%p26, %fd58, 0d3FF0000000000000;
	add.f64 	%fd59, %fd58, 0dBFF0000000000000;
	selp.f64 	%fd60, %fd59, %fd58, %p26;
	mul.f64 	%fd61, %fd60, %fd2;
	cvt.rmi.f64.f64 	%fd62, %fd61;
	cvt.rzi.s32.f64 	%r462, %fd62;
	mul.wide.s32 	%rd31, %r462, 4;
	add.s64 	%rd32, %rd3, %rd31;
	ld.global.u32 	%r129, [%rd32];
	setp.eq.s32 	%p27, %r106, 0;
	mov.b16 	%rs11, 0;
	@%p27 bra 	$L__BB1_37;
	add.s32 	%r463, %r106, -1;
	cvt.u64.u32 	%rd33, %r463;
	mul.wide.u32 	%rd34, %r463, 8;
	add.s64 	%rd35, %rd2, %rd34;
	add.s64 	%rd36, %rd1, %rd33;
	ld.global.f64 	%fd137, [%rd35];
	ld.global.u8 	%rs6, [%rd36];
	setp.eq.s16 	%p28, %rs6, 0;
	@%p28 bra 	$L__BB1_36;
	setp.lt.f64 	%p29, %fd137, 0d3FE0000000000000;
	sub.f64 	%fd63, %fd140, %fd137;
	abs.f64 	%fd64, %fd63;
	selp.f64 	%fd65, 0d3FF0000000000000, 0dBFF0000000000000, %p29;
	sub.f64 	%fd66, %fd63, %fd65;
	abs.f64 	%fd67, %fd66;
	setp.lt.f64 	%p30, %fd67, %fd64;
	selp.f64 	%fd68, %fd65, 0d0000000000000000, %p30;
	add.f64 	%fd137, %fd137, %fd68;
$L__BB1_36:
	sub.f64 	%fd69, %fd137, %fd141;
	sub.f64 	%fd70, %fd137, %fd140;
	mul.f64 	%fd71, %fd69, %fd70;
	setp.le.f64 	%p31, %fd71, 0d0000000000000000;
	selp.u16 	%rs11, 1, 0, %p31;
$L__BB1_37:
	setp.eq.s32 	%p32, %r129, 0;
	mov.b16 	%rs12, 0;
	@%p32 bra 	$L__BB1_41;
	add.s32 	%r464, %r129, -1;
	cvt.u64.u32 	%rd37, %r464;
	mul.wide.u32 	%rd38, %r464, 8;
	add.s64 	%rd39, %rd2, %rd38;
	add.s64 	%rd40, %rd1, %rd37;
	ld.global.f64 	%fd138, [%rd39];
	ld.global.u8 	%rs8, [%rd40];
	setp.eq.s16 	%p33, %rs8, 0;
	@%p33 bra 	$L__BB1_40;
	setp.lt.f64 	%p34, %fd138, 0d3FE0000000000000;
	sub.f64 	%fd72, %fd140, %fd138;
	abs.f64 	%fd73, %fd72;
	selp.f64 	%fd74, 0d3FF0000000000000, 0dBFF0000000000000, %p34;
	sub.f64 	%fd75, %fd72, %fd74;
	abs.f64 	%fd76, %fd75;
	setp.lt.f64 	%p35, %fd76, %fd73;
	selp.f64 	%fd77, %fd74, 0d0000000000000000, %p35;
	add.f64 	%fd138, %fd138, %fd77;
$L__BB1_40:
	sub.f64 	%fd78, %fd138, %fd141;
	sub.f64 	%fd79, %fd138, %fd140;
	mul.f64 	%fd80, %fd78, %fd79;
	setp.le.f64 	%p36, %fd80, 0d0000000000000000;
	selp.u16 	%rs12, 1, 0, %p36;
$L__BB1_41:
	or.b16  	%rs9, %rs12, %rs11;
	setp.eq.s16 	%p37, %rs9, 0;
	mov.u32 	%r640, %r618;
	@%p37 bra 	$L__BB1_58;
	setp.eq.s16 	%p38, %rs11, 0;
	selp.b32 	%r465, 0, %r106, %p38;
	setp.eq.s16 	%p39, %rs12, 0;
	selp.b32 	%r130, %r465, %r129, %p39;
	setp.ne.s32 	%p40, %r130, 0;
	@%p40 bra 	$L__BB1_44;
	mov.u64 	%rd41, $str;
	cvta.global.u64 	%rd42, %rd41;
	{ // callseq 0, 0
	.param .b64 param0;
	st.param.b64 	[param0], %rd42;
	.param .b64 param1;
	st.param.b64 	[param1], 0;
	.param .b32 retval0;
	call.uni (retval0), 
	vprintf, 
	(
	param0, 
	param1
	);
	ld.param.b32 	%r466, [retval0];
	} // callseq 0
$L__BB1_44:
	mul.wide.s32 	%rd43, %r130, 8;
	add.s64 	%rd44, %rd2, %rd43;
	ld.global.f64 	%fd139, [%rd44+-8];
	mov.b32 	%r640, 2;
	setp.eq.s32 	%p41, %r618, 1;
	mov.u32 	%r630, %r643;
	@%p41 bra 	$L__BB1_53;
	setp.eq.s32 	%p42, %r618, 3;
	@%p42 bra 	$L__BB1_49;
	setp.ne.s32 	%p43, %r618, 2;
	@%p43 bra 	$L__BB1_48;
	mov.b32 	%r640, 3;
	mov.u32 	%r630, %r642;
	bra.uni 	$L__BB1_53;
$L__BB1_48:
	add.s32 	%r640, %r618, 1;
	mov.u32 	%r630, %r644;
	bra.uni 	$L__BB1_53;
$L__BB1_49:
	add.s32 	%r648, %r648, 1;
	setp.ne.s32 	%p44, %r648, 0;
	@%p44 bra 	$L__BB1_52;
	add.s32 	%r647, %r647, 1;
	setp.ne.s32 	%p45, %r647, 0;
	@%p45 bra 	$L__BB1_52;
	add.s32 	%r646, %r646, 1;
	setp.eq.s32 	%p46, %r646, 0;
	selp.u32 	%r470, 1, 0, %p46;
	add.s32 	%r645, %r645, %r470;
	mov.b32 	%r647, 0;
$L__BB1_52:
	mov.b32 	%r472, -766435501;
	mul.hi.u32 	%r473, %r472, %r648;
	mul.lo.s32 	%r474, %r648, -766435501;
	mov.b32 	%r475, -845247145;
	mul.hi.u32 	%r476, %r475, %r646;
	mul.lo.s32 	%r477, %r646, -845247145;
	xor.b32  	%r478, %r15, %r476;
	xor.b32  	%r479, %r478, %r647;
	xor.b32  	%r480, %r473, %r16;
	xor.b32  	%r481, %r480, %r645;
	mul.hi.u32 	%r482, %r472, %r479;
	mul.lo.s32 	%r483, %r479, -766435501;
	mul.hi.u32 	%r484, %r475, %r481;
	mul.lo.s32 	%r485, %r481, -845247145;
	xor.b32  	%r486, %r477, %r484;
	xor.b32  	%r487, %r486, %r21;
	xor.b32  	%r488, %r474, %r482;
	add.s32 	%r489, %r16, -1150833019;
	xor.b32  	%r490, %r488, %r489;
	mul.hi.u32 	%r491, %r472, %r487;
	mul.lo.s32 	%r492, %r487, -766435501;
	mul.hi.u32 	%r493, %r475, %r490;
	mul.lo.s32 	%r494, %r490, -845247145;
	xor.b32  	%r495, %r485, %r493;
	add.s32 	%r496, %r15, 1013904242;
	xor.b32  	%r497, %r495, %r496;
	xor.b32  	%r498, %r483, %r491;
	add.s32 	%r499, %r16, 1993301258;
	xor.b32  	%r500, %r498, %r499;
	mul.hi.u32 	%r501, %r472, %r497;
	mul.lo.s32 	%r502, %r497, -766435501;
	mul.hi.u32 	%r503, %r475, %r500;
	mul.lo.s32 	%r504, %r500, -845247145;
	xor.b32  	%r505, %r494, %r503;
	add.s32 	%r506, %r15, -626627285;
	xor.b32  	%r507, %r505, %r506;
	xor.b32  	%r508, %r492, %r501;
	xor.b32  	%r509, %r508, %r22;
	mul.hi.u32 	%r510, %r472, %r507;
	mul.lo.s32 	%r511, %r507, -766435501;
	mul.hi.u32 	%r512, %r475, %r509;
	mul.lo.s32 	%r513, %r509, -845247145;
	xor.b32  	%r514, %r504, %r512;
	xor.b32  	%r515, %r514, %r23;
	xor.b32  	%r516, %r502, %r510;
	xor.b32  	%r517, %r516, %r24;
	mul.hi.u32 	%r518, %r472, %r515;
	mul.lo.s32 	%r519, %r515, -766435501;
	mul.hi.u32 	%r520, %r475, %r517;
	mul.lo.s32 	%r521, %r517, -845247145;
	xor.b32  	%r522, %r513, %r520;
	xor.b32  	%r523, %r522, %r25;
	xor.b32  	%r524, %r511, %r518;
	xor.b32  	%r525, %r524, %r26;
	mul.hi.u32 	%r526, %r472, %r523;
	mul.lo.s32 	%r527, %r523, -766435501;
	mul.hi.u32 	%r528, %r475, %r525;
	mul.lo.s32 	%r529, %r525, -845247145;
	xor.b32  	%r530, %r521, %r528;
	xor.b32  	%r531, %r530, %r27;
	xor.b32  	%r532, %r519, %r526;
	xor.b32  	%r533, %r532, %r28;
	mul.hi.u32 	%r534, %r472, %r531;
	mul.lo.s32 	%r535, %r531, -766435501;
	mul.hi.u32 	%r536, %r475, %r533;
	mul.lo.s32 	%r537, %r533, -845247145;
	xor.b32  	%r538, %r529, %r536;
	xor.b32  	%r539, %r538, %r29;
	xor.b32  	%r540, %r527, %r534;
	add.s32 	%r541, %r16, 534103459;
	xor.b32  	%r542, %r540, %r541;
	mul.hi.u32 	%r543, %r472, %r539;
	mul.lo.s32 	%r544, %r539, -766435501;
	mul.hi.u32 	%r545, %r475, %r542;
	mul.lo.s32 	%r546, %r542, -845247145;
	xor.b32  	%r547, %r537, %r545;
	xor.b32  	%r548, %r547, %r30;
	xor.b32  	%r549, %r535, %r543;
	add.s32 	%r550, %r16, -616729560;
	xor.b32  	%r551, %r549, %r550;
	mul.hi.u32 	%r552, %r472, %r548;
	mul.lo.s32 	%r139, %r548, -766435501;
	mul.hi.u32 	%r553, %r475, %r551;
	mul.lo.s32 	%r643, %r551, -845247145;
	xor.b32  	%r554, %r546, %r553;
	add.s32 	%r555, %r15, -1879881855;
	xor.b32  	%r644, %r554, %r555;
	xor.b32  	%r556, %r544, %r552;
	add.s32 	%r557, %r16, -1767562579;
	xor.b32  	%r642, %r556, %r557;
	mov.b32 	%r640, 0;
	mov.u32 	%r630, %r641;
	mov.u32 	%r641, %r139;
$L__BB1_53:
	ld.param.f64 	%fd132, [_Z9propagateP24curandStatePhilox4_32_10PdS1_S1_iiddddjiPKdPKbiS3_PKj_param_9];
	cvt.rn.f64.u32 	%fd81, %r630;
	fma.rn.f64 	%fd82, %fd81, 0d3DF0000000000000, 0d3DF0000000000000;
	setp.lt.f64 	%p47, %fd82, %fd132;
	@%p47 bra 	$L__BB1_58;
	cvt.s64.s32 	%rd45, %r130;
	add.s64 	%rd46, %rd1, %rd45;
	ld.global.u8 	%rs10, [%rd46+-1];
	setp.eq.s16 	%p48, %rs10, 0;
	@%p48 bra 	$L__BB1_56;
	setp.lt.f64 	%p49, %fd139, 0d3FE0000000000000;
	sub.f64 	%fd83, %fd141, %fd139;
	abs.f64 	%fd84, %fd83;
	selp.f64 	%fd85, 0d3FF0000000000000, 0dBFF0000000000000, %p49;
	sub.f64 	%fd86, %fd83, %fd85;
	abs.f64 	%fd87, %fd86;
	setp.lt.f64 	%p50, %fd87, %fd84;
	selp.f64 	%fd88, %fd85, 0d0000000000000000, %p50;
	add.f64 	%fd139, %fd139, %fd88;
$L__BB1_56:
	sub.f64 	%fd89, %fd141, %fd139;
	abs.f64 	%fd18, %fd89;
	setp.geu.f64 	%p51, %fd18, %fd41;
	@%p51 bra 	$L__BB1_58;
	sub.f64 	%fd90, %fd41, %fd18;
	mul.f64 	%fd91, %fd7, %fd90;
	sub.f64 	%fd140, %fd139, %fd91;
$L__BB1_58:
	setp.leu.f64 	%p52, %fd140, 0d3FF0000000000000;
	@%p52 bra 	$L__BB1_60;
	add.f64 	%fd141, %fd140, 0dBFF0000000000000;
	add.f64 	%fd142, %fd142, 0d3FF0000000000000;
	bra.uni 	$L__BB1_62;
$L__BB1_60:
	setp.geu.f64 	%p53, %fd140, 0d0000000000000000;
	mov.f64 	%fd141, %fd140;
	@%p53 bra 	$L__BB1_62;
	add.f64 	%fd141, %fd140, 0d3FF0000000000000;
	add.f64 	%fd142, %fd142, 0dBFF0000000000000;
$L__BB1_62:
	setp.ne.s32 	%p54, %r603, 0;
	@%p54 bra 	$L__BB1_77;
	ld.param.f64 	%fd130, [_Z9propagateP24curandStatePhilox4_32_10PdS1_S1_iiddddjiPKdPKbiS3_PKj_param_6];
	ld.param.u64 	%rd61, [_Z9propagateP24curandStatePhilox4_32_10PdS1_S1_iiddddjiPKdPKbiS3_PKj_param_1];
	div.u32 	%r162, %r604, %r20;
	add.f64 	%fd92, %fd141, %fd142;
	sub.f64 	%fd93, %fd92, %fd134;
	mul.f64 	%fd27, %fd130, %fd93;
	cvta.to.global.u64 	%rd47, %rd61;
	mul.wide.u32 	%rd48, %r162, 8;
	add.s64 	%rd7, %rd47, %rd48;
	mul.f64 	%fd28, %fd27, %fd27;
	ld.global.u64 	%rd63, [%rd7];
$L__BB1_64:
	mov.b64 	%fd94, %rd63;
	add.f64 	%fd95, %fd28, %fd94;
	mov.b64 	%rd49, %fd95;
	atom.relaxed.global.cas.b64 	%rd10, [%rd7], %rd63, %rd49;
	setp.ne.s64 	%p55, %rd63, %rd10;
	mov.u64 	%rd63, %rd10;
	@%p55 bra 	$L__BB1_64;
	ld.param.u64 	%rd62, [_Z9propagateP24curandStatePhilox4_32_10PdS1_S1_iiddddjiPKdPKbiS3_PKj_param_2];
	cvta.to.global.u64 	%rd50, %rd62;
	mul.wide.u32 	%rd51, %r162, 8;
	add.s64 	%rd11, %rd50, %rd51;
	mul.f64 	%fd96, %fd27, %fd28;
	mul.f64 	%fd29, %fd27, %fd96;
	ld.global.u64 	%rd64, [%rd11];
$L__BB1_66:
	mov.b64 	%fd97, %rd64;
	add.f64 	%fd98, %fd29, %fd97;
	mov.b64 	%rd52, %fd98;
	atom.relaxed.global.cas.b64 	%rd14, [%rd11], %rd64, %rd52;
	setp.ne.s64 	%p56, %rd64, %rd14;
	mov.u64 	%rd64, %rd14;
	@%p56 bra 	$L__BB1_66;
	setp.lt.s32 	%p57, %r196, 1;
	@%p57 bra 	$L__BB1_77;
	ld.param.f64 	%fd131, [_Z9propagateP24curandStatePhilox4_32_10PdS1_S1_iiddddjiPKdPKbiS3_PKj_param_7];
	mul.lo.s32 	%r163, %r162, %r196;
	cvt.rn.f64.u32 	%fd99, %r604;
	mul.f64 	%fd30, %fd131, %fd99;
	mov.b32 	%r649, 0;
$L__BB1_69:
	mul.wide.u32 	%rd53, %r649, 8;
	add.s64 	%rd54, %rd5, %rd53;
	ld.global.f64 	%fd100, [%rd54];
	div.rn.f64 	%fd101, %fd100, %fd30;
	sqrt.rn.f64 	%fd102, %fd101;
	mul.f64 	%fd31, %fd27, %fd102;
	abs.f64 	%fd32, %fd31;
	setp.neu.f64 	%p58, %fd32, 0d7FF0000000000000;
	@%p58 bra 	$L__BB1_71;
	mov.f64 	%fd108, 0d0000000000000000;
	mul.rn.f64 	%fd144, %fd31, %fd108;
	mov.b32 	%r651, 1;
	bra.uni 	$L__BB1_74;
$L__BB1_71:
	mul.f64 	%fd103, %fd31, 0d3FE45F306DC9C883;
	cvt.rni.s32.f64 	%r650, %fd103;
	cvt.rn.f64.s32 	%fd104, %r650;
	fma.rn.f64 	%fd105, %fd104, 0dBFF921FB54442D18, %fd31;
	fma.rn.f64 	%fd106, %fd104, 0dBC91A62633145C00, %fd105;
	fma.rn.f64 	%fd144, %fd104, 0dB97B839A252049C0, %fd106;
	setp.ltu.f64 	%p59, %fd32, 0d41E0000000000000;
	@%p59 bra 	$L__BB1_73;
	{ // callseq 1, 0
	.param .b64 param0;
	st.param.f64 	[param0], %fd31;
	.param .align 16 .b8 retval0[16];
	call.uni (retval0), 
	__internal_trig_reduction_slowpathd, 
	(
	param0
	);
	ld.param.f64 	%fd144, [retval0];
	ld.param.b32 	%r650, [retval0+8];
	} // callseq 1
$L__BB1_73:
	add.s32 	%r651, %r650, 1;
$L__BB1_74:
	add.s32 	%r562, %r649, %r163;
	mul.wide.u32 	%rd55, %r562, 8;
	add.s64 	%rd15, %rd6, %rd55;
	shl.b32 	%r563, %r651, 6;
	cvt.u64.u32 	%rd56, %r563;
	and.b64  	%rd57, %rd56, 64;
	mov.u64 	%rd58, __cudart_sin_cos_coeffs;
	add.s64 	%rd59, %rd58, %rd57;
	mul.rn.f64 	%fd109, %fd144, %fd144;
	and.b32  	%r564, %r651, 1;
	setp.eq.b32 	%p60, %r564, 1;
	selp.f64 	%fd110, 0dBDA8FF8320FD8164, 0d3DE5DB65F9785EBA, %p60;
	ld.global.nc.v2.f64 	{%fd111, %fd112}, [%rd59];
	fma.rn.f64 	%fd113, %fd110, %fd109, %fd111;
	fma.rn.f64 	%fd114, %fd113, %fd109, %fd112;
	ld.global.nc.v2.f64 	{%fd115, %fd116}, [%rd59+16];
	fma.rn.f64 	%fd117, %fd114, %fd109, %fd115;
	fma.rn.f64 	%fd118, %fd117, %fd109, %fd116;
	ld.global.nc.v2.f64 	{%fd119, %fd120}, [%rd59+32];
	fma.rn.f64 	%fd121, %fd118, %fd109, %fd119;
	fma.rn.f64 	%fd122, %fd121, %fd109, %fd120;
	fma.rn.f64 	%fd123, %fd122, %fd144, %fd144;
	fma.rn.f64 	%fd124, %fd122, %fd109, 0d3FF0000000000000;
	selp.f64 	%fd125, %fd124, %fd123, %p60;
	and.b32  	%r565, %r651, 2;
	setp.eq.s32 	%p61, %r565, 0;
	mov.f64 	%fd126, 0d0000000000000000;
	sub.f64 	%fd127, %fd126, %fd125;
	selp.f64 	%fd38, %fd125, %fd127, %p61;
	ld.global.u64 	%rd65, [%rd15];
$L__BB1_75:
	mov.b64 	%fd128, %rd65;
	add.f64 	%fd129, %fd38, %fd128;
	mov.b64 	%rd60, %fd129;
	atom.relaxed.global.cas.b64 	%rd18, [%rd15], %rd65, %rd60;
	setp.ne.s64 	%p62, %rd65, %rd18;
	mov.u64 	%rd65, %rd18;
	@%p62 bra 	$L__BB1_75;
	add.s32 	%r649, %r649, 1;
	setp.ne.s32 	%p63, %r649, %r196;
	@%p63 bra 	$L__BB1_69;
$L__BB1_77:
	add.s32 	%r566, %r603, 1;
	setp.eq.s32 	%p64, %r566, %r20;
	selp.b32 	%r603, 0, %r566, %p64;
	add.s32 	%r604, %r604, 1;
	setp.ne.s32 	%p65, %r604, %r192;
	@%p65 bra 	$L__BB1_24;
$L__BB1_78:
	add.s32 	%r568, %r568, %r31;
	setp.lt.s32 	%p66, %r568, %r193;
	mov.u32 	%r40, %r641;
	mov.u32 	%r41, %r640;
	@%p66 bra 	$L__BB1_2;
$L__BB1_79:
	st.global.v4.u32 	[%rd4], {%r648, %r647, %r646, %r645};
	st.global.v4.u32 	[%rd4+16], {%r644, %r643, %r642, %r641};
	st.global.v4.u32 	[%rd4+32], {%r15, %r16, %r640, %r14};
	st.global.v2.u32 	[%rd4+48], {%r18, %r19};
	st.global.f64 	[%rd4+56], %fd1;
	ret;

}
	// .globl	_ZN3cub18CUB_300001_SM_10006detail11EmptyKernelIvEEvv
.visible .entry _ZN3cub18CUB_300001_SM_10006detail11EmptyKernelIvEEvv()
{


	ret;

}
	// .globl	_ZN3cub18CUB_300001_SM_10006detail8for_each13static_kernelINS2_12policy_hub_t12policy_500_tEmN6thrust24THRUST_300001_SM_1000_NS8cuda_cub20__uninitialized_fill7functorINS7_10device_ptrI24curandStatePhilox4_32_10EESC_EEEEvT0_T1_
.visible .entry _ZN3cub18CUB_300001_SM_10006detail8for_each13static_kernelINS2_12policy_hub_t12policy_500_tEmN6thrust24THRUST_300001_SM_1000_NS8cuda_cub20__uninitialized_fill7functorINS7_10device_ptrI24curandStatePhilox4_32_10EESC_EEEEvT0_T1_(
	.param .u64 _ZN3cub18CUB_300001_SM_10006detail8for_each13static_kernelINS2_12policy_hub_t12policy_500_tEmN6thrust24THRUST_300001_SM_1000_NS8cuda_cub20__uninitialized_fill7functorINS7_10device_ptrI24curandStatePhilox4_32_10EESC_EEEEvT0_T1__param_0,
	.param .align 16 .b8 _ZN3cub18CUB_300001_SM_10006detail8for_each13static_kernelINS2_12policy_hub_t12policy_500_tEmN6thrust24THRUST_300001_SM_1000_NS8cuda_cub20__uninitialized_fill7functorINS7_10device_ptrI24curandStatePhilox4_32_10EESC_EEEEvT0_T1__param_1[80]
)
.maxntid 256
{
	.reg .pred 	%p<4>;
	.reg .b16 	%rs<9>;
	.reg .b32 	%r<44>;
	.reg .b32 	%f<3>;
	.reg .b64 	%rd<16>;
	.reg .b64 	%fd<3>;

	ld.param.f64 	%fd2, [_ZN3cub18CUB_300001_SM_10006detail8for_each13static_kernelINS2_12policy_hub_t12policy_500_tEmN6thrust24THRUST_300001_SM_1000_NS8cuda_cub20__uninitialized_fill7functorINS7_10device_ptrI24curandStatePhilox4_32_10EESC_EEEEvT0_T1__param_1+72];
	ld.param.f32 	%f2, [_ZN3cub18CUB_300001_SM_10006detail8for_each13static_kernelINS2_12policy_hub_t12policy_500_tEmN6thrust24THRUST_300001_SM_1000_NS8cuda_cub20__uninitialized_fill7functorINS7_10device_ptrI24curandStatePhilox4_32_10EESC_EEEEvT0_T1__param_1+68];
	ld.param.u32 	%r27, [_ZN3cub18CUB_300001_SM_10006detail8for_each13static_kernelINS2_12policy_hub_t12policy_500_tEmN6thrust24THRUST_300001_SM_1000_NS8cuda_cub20__uninitialized_fill7functorINS7_10device_ptrI24curandStatePhilox4_32_10EESC_EEEEvT0_T1__param_1+64];
	ld.param.u64 	%rd4, [_ZN3cub18CUB_300001_SM_10006detail8for_each13static_kernelINS2_12policy_hub_t12policy_500_tEmN6thrust24THRUST_300001_SM_1000_NS8cuda_cub20__uninitialized_fill7functorINS7_10device_ptrI24curandStatePhilox4_32_10EESC_EEEEvT0_T1__param_1];
	ld.param.u64 	%rd5, [_ZN3cub18CUB_300001_SM_10006detail8for_each13static_kernelINS2_12policy_hub_t12policy_500_tEmN6thrust24THRUST_300001_SM_1000_NS8cuda_cub20__uninitialized_fill7functorINS7_10device_ptrI24curandStatePhilox4_32_10EESC_EEEEvT0_T1__param_0];
	ld.param.v4.u32 	{%r23, %r24, %r25, %r26}, [_ZN3cub18CUB_300001_SM_10006detail8for_each13static_kernelINS2_12policy_hub_t12policy_500_tEmN6thrust24THRUST_300001_SM_1000_NS8cuda_cub20__uninitialized_fill7functorINS7_10device_ptrI24curandStatePhilox4_32_10EESC_EEEEvT0_T1__param_1+48];
	ld.param.v4.u32 	{%r19, %r20, %r21, %r22}, [_ZN3cub18CUB_300001_SM_10006detail8for_each13static_kernelINS2_12policy_hub_t12policy_500_tEmN6thrust24THRUST_300001_SM_1000_NS8cuda_cub20__uninitialized_fill7functorINS7_10device_ptrI24curandStatePhilox4_32_10EESC_EEEEvT0_T1__param_1+32];
	ld.param.v4.u32 	{%r15, %r16, %r17, %r18}, [_ZN3cub18CUB_300001_SM_10006detail8for_each13static_kernelINS2_12policy_hub_t12policy_500_tEmN6thrust24THRUST_300001_SM_1000_NS8cuda_cub20__uninitialized_fill7functorINS7_10device_ptrI24curandStatePhilox4_32_10EESC_EEEEvT0_T1__param_1+16];
	mov.u32 	%r38, %ctaid.x;
	mul.wide.u32 	%rd1, %r38, 512;
	sub.s64 	%rd2, %rd5, %rd1;
	setp.lt.u64 	%p1, %rd2, 512;
	@%p1 bra 	$L__BB3_2;
	mov.u32 	%r42, %tid.x;
	cvta.to.global.u64 	%rd11, %rd4;
	cvt.u64.u32 	%rd12, %r42;
	add.s64 	%rd13, %rd1, %rd12;
	shl.b64 	%rd14, %rd13, 6;
	add.s64 	%rd15, %rd11, %rd14;
	st.global.v4.u32 	[%rd15], {%r15, %r16, %r17, %r18};
	st.global.v4.u32 	[%rd15+16], {%r19, %r20, %r21, %r22};
	st.global.v4.u32 	[%rd15+32], {%r23, %r24, %r25, %r26};
	mov.b32 	%r43, %f2;
	st.global.v2.u32 	[%rd15+48], {%r27, %r43};
	st.global.f64 	[%rd15+56], %fd2;
	st.global.v4.u32 	[%rd15+16384], {%r15, %r16, %r17, %r18};
	st.global.v4.u32 	[%rd15+16400], {%r19, %r20, %r21, %r22};
	st.global.v4.u32 	[%rd15+16416], {%r23, %r24, %r25, %r26};
	st.global.v2.u32 	[%rd15+16432], {%r27, %r43};
	st.global.f64 	[%rd15+16440], %fd2;
	bra.uni 	$L__BB3_6;
$L__BB3_2:
	cvta.to.global.u64 	%rd6, %rd4;
	mov.u32 	%r14, %tid.x;
	cvt.u64.u32 	%rd7, %r14;
	setp.le.u64 	%p2, %rd2, %rd7;
	add.s64 	%rd8, %rd1, %rd7;
	shl.b64 	%rd9, %rd8, 6;
	add.s64 	%rd3, %rd6, %rd9;
	@%p2 bra 	$L__BB3_4;
	st.global.v4.u32 	[%rd3], {%r15, %r16, %r17, %r18};
	st.global.v4.u32 	[%rd3+16], {%r19, %r20, %r21, %r22};
	st.global.v4.u32 	[%rd3+32], {%r23, %r24, %r25, %r26};
	mov.b32 	%r39, %f2;
	st.global.v2.u32 	[%rd3+48], {%r27, %r39};
	st.global.f64 	[%rd3+56], %fd2;
$L__BB3_4:
	add.s32 	%r40, %r14, 256;
	cvt.u64.u32 	%rd10, %r40;
	setp.le.u64 	%p3, %rd2, %rd10;
	@%p3 bra 	$L__BB3_6;
	st.global.v4.u32 	[%rd3+16384], {%r15, %r16, %r17, %r18};
	st.global.v4.u32 	[%rd3+16400], {%r19, %r20, %r21, %r22};
	st.global.v4.u32 	[%rd3+16416], {%r23, %r24, %r25, %r26};
	mov.b32 	%r41, %f2;
	st.global.v2.u32 	[%rd3+16432], {%r27, %r41};
	st.global.f64 	[%rd3+16440], %fd2;
$L__BB3_6:
	ret;

}
.func  (.param .align 16 .b8 func_retval0[16]) __internal_trig_reduction_slowpathd(
	.param .b64 __internal_trig_reduction_slowpathd_param_0
)
{
	.local .align 8 .b8 	__local_depot4[40];
	.reg .b64 	%SP;
	.reg .b64 	%SPL;
	.reg .pred 	%p<10>;
	.reg .b32 	%r<47>;
	.reg .b64 	%rd<74>;
	.reg .b64 	%fd<5>;

	mov.u64 	%SPL, __local_depot4;
	ld.param.f64 	%fd4, [__internal_trig_reduction_slowpathd_param_0];
	add.u64 	%rd1, %SPL, 0;
	{
	.reg .b32 %temp; 
	mov.b64 	{%temp, %r1}, %fd4;
	}
	shr.u32 	%r2, %r1, 20;
	and.b32  	%r3, %r2, 2047;
	setp.eq.s32 	%p1, %r3, 2047;
	mov.b32 	%r46, 0;
	@%p1 bra 	$L__BB4_9;
	add.s32 	%r20, %r3, -1024;
	mov.b64 	%rd20, %fd4;
	shl.b64 	%rd2, %rd20, 11;
	shr.u32 	%r4, %r20, 6;
	sub.s32 	%r45, 15, %r4;
	sub.s32 	%r21, 19, %r4;
	setp.lt.u32 	%p2, %r20, 128;
	selp.b32 	%r6, 18, %r21, %p2;
	setp.ge.s32 	%p3, %r45, %r6;
	mov.b64 	%rd70, 0;
	@%p3 bra 	$L__BB4_4;
	add.s32 	%r23, %r6, %r4;
	neg.s32 	%r43, %r23;
	or.b64  	%rd3, %rd2, -9223372036854775808;
	mov.b64 	%rd70, 0;
	mov.b32 	%r42, 0;
	mov.u64 	%rd25, __cudart_i2opi_d;
	mov.u32 	%r44, %r45;
$L__BB4_3:
	.pragma "nounroll";
	mul.wide.s32 	%rd22, %r42, 8;
	add.s64 	%rd23, %rd1, %rd22;
	mul.wide.s32 	%rd24, %r44, 8;
	add.s64 	%rd26, %rd25, %rd24;
	ld.global.nc.u64 	%rd27, [%rd26];
	{
	.reg .u32 %r0, %r1, %r2, %r3, %alo, %ahi, %blo, %bhi, %clo, %chi;
	mov.b64 	{%alo,%ahi}, %rd27;
	mov.b64 	{%blo,%bhi}, %rd3;
	mov.b64 	{%clo,%chi}, %rd70;
	mad.lo.cc.u32 	%r0, %alo, %blo, %clo;
	madc.hi.cc.u32 	%r1, %alo, %blo, %chi;
	madc.hi.u32 	%r2, %alo, %bhi, 0;
	mad.lo.cc.u32 	%r1, %alo, %bhi, %r1;
	madc.hi.cc.u32 	%r2, %ahi, %blo, %r2;
	madc.hi.u32 	%r3, %ahi, %bhi, 0;
	mad.lo.cc.u32 	%r1, %ahi, %blo, %r1;
	madc.lo.cc.u32 	%r2, %ahi, %bhi, %r2;
	addc.u32 	%r3, %r3, 0;
	mov.b64 	%rd28, {%r0,%r1};
	mov.b64 	%rd70, {%r2,%r3};
	}
	st.local.u64 	[%rd23], %rd28;
	add.s32 	%r44, %r44, 1;
	add.s32 	%r43, %r43, 1;
	add.s32 	%r42, %r42, 1;
	setp.ne.s32 	%p4, %r43, -15;
	mov.u32 	%r45, %r6;
	@%p4 bra 	$L__BB4_3;
$L__BB4_4:
	cvt.s64.s32 	%rd29, %r45;
	cvt.u64.u32 	%rd30, %r4;
	add.s64 	%rd31, %rd30, %rd29;
	shl.b64 	%rd32, %rd31, 3;
	add.s64 	%rd33, %rd1, %rd32;
	st.local.u64 	[%rd33+-120], %rd70;
	and.b32  	%r15, %r2, 63;
	ld.local.u64 	%rd72, [%rd1+16];
	ld.local.u64 	%rd71, [%rd1+24];
	setp.eq.s32 	%p5, %r15, 0;
	@%p5 bra 	$L__BB4_6;
	shl.b64 	%rd34, %rd71, %r15;
	shr.u64 	%rd35, %rd72, 1;
	xor.b32  	%r24, %r15, 63;
	shr.u64 	%rd36, %rd35, %r24;
	or.b64  	%rd71, %rd34, %rd36;
	ld.local.u64 	%rd37, [%rd1+8];
	shl.b64 	%rd38, %rd72, %r15;
	shr.u64 	%rd39, %rd37, 1;
	shr.u64 	%rd40, %rd39, %r24;
	or.b64  	%rd72, %rd38, %rd40;
$L__BB4_6:
	and.b32  	%r25, %r1, -2147483648;
	shr.u64 	%rd41, %rd71, 62;
	cvt.u32.u64 	%r26, %rd41;
	mov.b64 	{%r27, %r28}, %rd71;
	mov.b64 	{%r29, %r30}, %rd72;
	shf.l.wrap.b32 	%r31, %r30, %r27, 2;
	shf.l.wrap.b32 	%r32, %r27, %r28, 2;
	mov.b64 	%rd42, {%r31, %r32};
	shl.b64 	%rd43, %rd72, 2;
	shr.u64 	%rd44, %rd42, 63;
	cvt.u32.u64 	%r33, %rd44;
	add.s32 	%r34, %r33, %r26;
	setp.eq.s32 	%p6, %r25, 0;
	neg.s32 	%r35, %r34;
	selp.b32 	%r46, %r34, %r35, %p6;
	setp.gt.s64 	%p7, %rd42, -1;
	mov.b64 	%rd45, 0;
	{
	.reg .u32 %r0, %r1, %r2, %r3, %a0, %a1, %a2, %a3, %b0, %b1, %b2, %b3;
	mov.b64 	{%a0,%a1}, %rd45;
	mov.b64 	{%a2,%a3}, %rd45;
	mov.b64 	{%b0,%b1}, %rd43;
	mov.b64 	{%b2,%b3}, %rd42;
	sub.cc.u32 	%r0, %a0, %b0;
	subc.cc.u32 	%r1, %a1, %b1;
	subc.cc.u32 	%r2, %a2, %b2;
	subc.u32 	%r3, %a3, %b3;
	mov.b64 	%rd46, {%r0,%r1};
	mov.b64 	%rd47, {%r2,%r3};
	}
	xor.b32  	%r36, %r25, -2147483648;
	selp.b64 	%rd73, %rd42, %rd47, %p7;
	selp.b64 	%rd14, %rd43, %rd46, %p7;
	selp.b32 	%r17, %r25, %r36, %p7;
	clz.b64 	%r37, %rd73;
	cvt.u64.u32 	%rd15, %r37;
	setp.eq.s32 	%p8, %r37, 0;
	@%p8 bra 	$L__BB4_8;
	cvt.u32.u64 	%r38, %rd15;
	and.b32  	%r39, %r38, 63;
	shl.b64 	%rd48, %rd73, %r39;
	shr.u64 	%rd49, %rd14, 1;
	not.b32 	%r40, %r38;
	and.b32  	%r41, %r40, 63;
	shr.u64 	%rd50, %rd49, %r41;
	or.b64  	%rd73, %rd48, %rd50;
$L__BB4_8:
	mov.b64 	%rd51, -3958705157555305931;
	{
	.reg .u32 %r0, %r1, %r2, %r3, %alo, %ahi, %blo, %bhi;
	mov.b64 	{%alo,%ahi}, %rd73;
	mov.b64 	{%blo,%bhi}, %rd51;
	mul.lo.u32 	%r0, %alo, %blo;
	mul.hi.u32 	%r1, %alo, %blo;
	mad.lo.cc.u32 	%r1, %alo, %bhi, %r1;
	madc.hi.u32 	%r2, %alo, %bhi, 0;
	mad.lo.cc.u32 	%r1, %ahi, %blo, %r1;
	madc.hi.cc.u32 	%r2, %ahi, %blo, %r2;
	madc.hi.u32 	%r3, %ahi, %bhi, 0;
	mad.lo.cc.u32 	%r2, %ahi, %bhi, %r2;
	addc.u32 	%r3, %r3, 0;
	mov.b64 	%rd52, {%r0,%r1};
	mov.b64 	%rd53, {%r2,%r3};
	}
	setp.gt.s64 	%p9, %rd53, 0;
	{
	.reg .u32 %r0, %r1, %r2, %r3, %a0, %a1, %a2, %a3, %b0, %b1, %b2, %b3;
	mov.b64 	{%a0,%a1}, %rd52;
	mov.b64 	{%a2,%a3}, %rd53;
	mov.b64 	{%b0,%b1}, %rd52;
	mov.b64 	{%b2,%b3}, %rd53;
	add.cc.u32 	%r0, %a0, %b0;
	addc.cc.u32 	%r1, %a1, %b1;
	addc.cc.u32 	%r2, %a2, %b2;
	addc.u32 	%r3, %a3, %b3;
	mov.b64 	%rd54, {%r0,%r1};
	mov.b64 	%rd55, {%r2,%r3};
	}
	selp.b64 	%rd56, %rd55, %rd53, %p9;
	selp.s64 	%rd57, -1, 0, %p9;
	sub.s64 	%rd58, %rd57, %rd15;
	cvt.u64.u32 	%rd59, %r17;
	shl.b64 	%rd60, %rd59, 32;
	add.s64 	%rd61, %rd56, 1;
	shr.u64 	%rd62, %rd61, 10;
	add.s64 	%rd63, %rd62, 1;
	shr.u64 	%rd64, %rd63, 1;
	shl.b64 	%rd65, %rd58, 52;
	add.s64 	%rd66, %rd65, %rd64;
	add.s64 	%rd67, %rd66, 4602678819172646912;
	or.b64  	%rd68, %rd67, %rd60;
	mov.b64 	%fd4, %rd68;
$L__BB4_9:
	st.param.f64 	[func_retval0], %fd4;
	st.param.b32 	[func_retval0+8], %r46;
	ret;

}


// ===== COMPILED SASS (sm_100) =====

	.target	sm_100

	.elftype	@"ET_EXEC"


//--------------------- .note.nv.tkinfo           --------------------------
	.section	.note.nv.tkinfo,"",@"SHT_NOTE"
	.sectionflags	@"SHF_NOTE_NV_TKINFO"
	.tkinfo
        /*0018*/ 	.word	0x00000002
        /*0030*/ 	.string	""
        /*0030*/ 	.string	"ptxas"
        /*0030*/ 	.string	"Cuda compilation tools, release 13.0, V13.0.88"
        /*0030*/ 	.string	"Build cuda_13.0.r13.0/compiler.36424714_0"
        /*0030*/ 	.string	"-arch sm_100 -m 64 "



//--------------------- .note.nv.cuinfo           --------------------------
	.section	.note.nv.cuinfo,"",@"SHT_NOTE"
	.sectionflags	@"SHF_NOTE_NV_CUINFO"
        /*0018*/ 	.short	0x0002
        /*001a*/ 	.short	0x0064
        /*001c*/ 	.short	0x0082
	.zero		2


//--------------------- .nv.info                  --------------------------
	.section	.nv.info,"",@"SHT_CUDA_INFO"
	.align	4


	//----- nvinfo : EIATTR_REGCOUNT
	.align		4
        /*0000*/ 	.byte	0x04, 0x2f
        /*0002*/ 	.short	(.L_56 - .L_55)
	.align		4
.L_55:
        /*0004*/ 	.word	index@(_Z12setup_kernelP24curandStatePhilox4_32_10m)
        /*0008*/ 	.word	0x00000018


	//----- nvinfo : EIATTR_FRAME_SIZE
	.align		4
.L_56:
        /*000c*/ 	.byte	0x04, 0x11
        /*000e*/ 	.short	(.L_58 - .L_57)
	.align		4
.L_57:
        /*0010*/ 	.word	index@(_Z12setup_kernelP24curandStatePhilox4_32_10m)
        /*0014*/ 	.word	0x00000000


	//----- nvinfo : EIATTR_REGCOUNT
	.align		4
.L_58:
        /*0018*/ 	.byte	0x04, 0x2f
        /*001a*/ 	.short	(.L_60 - .L_59)
	.align		4
.L_59:
        /*001c*/ 	.word	index@(_Z9propagateP24curandStatePhilox4_32_10PdS1_S1_iiddddjiPKdPKbiS3_PKj)
        /*0020*/ 	.word	0x00000040


	//----- nvinfo : EIATTR_FRAME_SIZE
	.align		4
.L_60:
        /*0024*/ 	.byte	0x04, 0x11
        /*0026*/ 	.short	(.L_62 - .L_61)
	.align		4
.L_61:
        /*0028*/ 	.word	index@($_Z9propagateP24curandStatePhilox4_32_10PdS1_S1_iiddddjiPKdPKbiS3_PKj$__internal_trig_reduction_slowpathd)
        /*002c*/ 	.word	0x00000028


	//----- nvinfo : EIATTR_FRAME_SIZE
	.align		4
.L_62:
        /*0030*/ 	.byte	0x04, 0x11
        /*0032*/ 	.short	(.L_64 - .L_63)
	.align		4
.L_63:
        /*0034*/ 	.word	index@($__internal_1_$__cuda_sm20_dsqrt_rn_f64_mediumpath_v1)
        /*0038*/ 	.word	0x00000028


	//----- nvinfo : EIATTR_FRAME_SIZE
	.align		4
.L_64:
        /*003c*/ 	.byte	0x04, 0x11
        /*003e*/ 	.short	(.L_66 - .L_65)
	.align		4
.L_65:
        /*0040*/ 	.word	index@($__internal_0_$__cuda_sm20_div_rn_f64_full)
        /*0044*/ 	.word	0x00000028


	//----- nvinfo : EIATTR_FRAME_SIZE
	.align		4
.L_66:
        /*0048*/ 	.byte	0x04, 0x11
        /*004a*/ 	.short	(.L_68 - .L_67)
	.align		4
.L_67:
        /*004c*/ 	.word	index@(_Z9propagateP24curandStatePhilox4_32_10PdS1_S1_iiddddjiPKdPKbiS3_PKj)
        /*0050*/ 	.word	0x00000028


	//----- nvinfo : EIATTR_REGCOUNT
	.align		4
.L_68:
        /*0054*/ 	.byte	0x04, 0x2f
        /*0056*/ 	.short	(.L_70 - .L_69)
	.align		4
.L_69:
        /*0058*/ 	.word	index@(_ZN3cub18CUB_300001_SM_10006detail11EmptyKernelIvEEvv)
        /*005c*/ 	.word	0x00000004


	//----- nvinfo : EIATTR_FRAME_SIZE
	.align		4
.L_70:
        /*0060*/ 	.byte	0x04, 0x11
        /*0062*/ 	.short	(.L_72 - .L_71)
	.align		4
.L_71:
        /*0064*/ 	.word	index@(_ZN3cub18CUB_300001_SM_10006detail11EmptyKernelIvEEvv)
        /*0068*/ 	.word	0x00000000


	//----- nvinfo : EIATTR_REGCOUNT
	.align		4
.L_72:
        /*006c*/ 	.byte	0x04, 0x2f
        /*006e*/ 	.short	(.L_74 - .L_73)
	.align		4
.L_73:
        /*0070*/ 	.word	index@(_ZN3cub18CUB_300001_SM_10006detail8for_each13static_kernelINS2_12policy_hub_t12policy_500_tEmN6thrust24THRUST_300001_SM_1000_NS8cuda_cub20__uninitialized_fill7functorINS7_10device_ptrI24curandStatePhilox4_32_10EESC_EEEEvT0_T1_)
        /*0074*/ 	.word	0x00000016


	//----- nvinfo : EIATTR_FRAME_SIZE
	.align		4
.L_74:
        /*0078*/ 	.byte	0x04, 0x11
        /*007a*/ 	.short	(.L_76 - .L_75)
	.align		4
.L_75:
        /*007c*/ 	.word	index@(_ZN3cub18CUB_300001_SM_10006detail8for_each13static_kernelINS2_12policy_hub_t12policy_500_tEmN6thrust24THRUST_300001_SM_1000_NS8cuda_cub20__uninitialized_fill7functorINS7_10device_ptrI24curandStatePhilox4_32_10EESC_EEEEvT0_T1_)
        /*0080*/ 	.word	0x00000000


	//----- nvinfo : EIATTR_MIN_STACK_SIZE
	.align		4
.L_76:
        /*0084*/ 	.byte	0x04, 0x12
        /*0086*/ 	.short	(.L_78 - .L_77)
	.align		4
.L_77:
        /*0088*/ 	.word	index@(_ZN3cub18CUB_300001_SM_10006detail8for_each13static_kernelINS2_12policy_hub_t12policy_500_tEmN6thrust24THRUST_300001_SM_1000_NS8cuda_cub20__uninitialized_fill7functorINS7_10device_ptrI24curandStatePhilox4_32_10EESC_EEEEvT0_T1_)
        /*008c*/ 	.word	0x00000000


	//----- nvinfo : EIATTR_MIN_STACK_SIZE
	.align		4
.L_78:
        /*0090*/ 	.byte	0x04, 0x12
        /*0092*/ 	.short	(.L_80 - .L_79)
	.align		4
.L_79:
        /*0094*/ 	.word	index@(_ZN3cub18CUB_300001_SM_10006detail11EmptyKernelIvEEvv)
        /*0098*/ 	.word	0x00000000


	//----- nvinfo : EIATTR_MIN_STACK_SIZE
	.align		4
.L_80:
        /*009c*/ 	.byte	0x04, 0x12
        /*009e*/ 	.short	(.L_82 - .L_81)
	.align		4
.L_81:
        /*00a0*/ 	.word	index@(_Z9propagateP24curandStatePhilox4_32_10PdS1_S1_iiddddjiPKdPKbiS3_PKj)
        /*00a4*/ 	.word	0x00000028


	//----- nvinfo : EIATTR_MIN_STACK_SIZE
	.align		4
.L_82:
        /*00a8*/ 	.byte	0x04, 0x12
        /*00aa*/ 	.short	(.L_84 - .L_83)
	.align		4
.L_83:
        /*00ac*/ 	.word	index@(_Z12setup_kernelP24curandStatePhilox4_32_10m)
        /*00b0*/ 	.word	0x00000000
.L_84:


//--------------------- .nv.compat                --------------------------
	.section	.nv.compat,"",@"SHT_CUDA_COMPAT_INFO"
	.align	4
        /*0000*/ 	.byte	0x02, 0x09, 0x00, 0x00, 0x02, 0x02, 0x01, 0x00, 0x02, 0x05, 0x05, 0x00, 0x03, 0x07, 0x01, 0x01
        /*0010*/ 	.byte	0x02, 0x03, 0x00, 0x00, 0x02, 0x06, 0x01, 0x00, 0x04, 0x0b, 0x08, 0x00, 0x01, 0x00, 0x00, 0x00
        /*0020*/ 	.byte	0x00, 0x00, 0x00, 0x00


//--------------------- .nv.info._ZN3cub18CUB_300001_SM_10006detail8for_each13static_kernelINS2_12policy_hub_t12policy_500_tEmN6thrust24THRUST_300001_SM_1000_NS8cuda_cub20__uninitialized_fill7functorINS7_10device_ptrI24curandStatePhilox4_32_10EESC_EEEEvT0_T1_ --------------------------
	.section	.nv.info._ZN3cub18CUB_300001_SM_10006detail8for_each13static_kernelINS2_12policy_hub_t12policy_500_tEmN6thrust24THRUST_300001_SM_1000_NS8cuda_cub20__uninitialized_fill7functorINS7_10device_ptrI24curandStatePhilox4_32_10EESC_EEEEvT0_T1_,"",@"SHT_CUDA_INFO"
	.sectionflags	@""
	.align	4


	//----- nvinfo : EIATTR_CUDA_API_VERSION
	.align		4
        /*0000*/ 	.byte	0x04, 0x37
        /*0002*/ 	.short	(.L_86 - .L_85)
.L_85:
        /*0004*/ 	.word	0x00000082


	//----- nvinfo : EIATTR_KPARAM_INFO
	.align		4
.L_86:
        /*0008*/ 	.byte	0x04, 0x17
        /*000a*/ 	.short	(.L_88 - .L_87)
.L_87:
        /*000c*/ 	.word	0x00000000
        /*0010*/ 	.short	0x0001
        /*0012*/ 	.short	0x0010
        /*0014*/ 	.byte	0x00, 0xf0, 0x41, 0x01


	//----- nvinfo : EIATTR_KPARAM_INFO
	.align		4
.L_88:
        /*0018*/ 	.byte	0x04, 0x17
        /*001a*/ 	.short	(.L_90 - .L_89)
.L_89:
        /*001c*/ 	.word	0x00000000
        /*0020*/ 	.short	0x0000
        /*0022*/ 	.short	0x0000
        /*0024*/ 	.byte	0x00, 0xf0, 0x21, 0x00


	//----- nvinfo : EIATTR_SPARSE_MMA_MASK
	.align		4
.L_90:
        /*0028*/ 	.byte	0x03, 0x50
        /*002a*/ 	.short	0x0000


	//----- nvinfo : EIATTR_MAXREG_COUNT
	.align		4
        /*002c*/ 	.byte	0x03, 0x1b
        /*002e*/ 	.short	0x00ff


	//----- nvinfo : EIATTR_MERCURY_ISA_VERSION
	.align		4
        /*0030*/ 	.byte	0x03, 0x5f
        /*0032*/ 	.short	0x0101


	//----- nvinfo : EIATTR_VRC_CTA_INIT_COUNT
	.align		4
        /*0034*/ 	.byte	0x02, 0x4a
	.zero		1
	.zero		1


	//----- nvinfo : EIATTR_EXIT_INSTR_OFFSETS
	.align		4
        /*0038*/ 	.byte	0x04, 0x1c
        /*003a*/ 	.short	(.L_92 - .L_91)


	//   ....[0]....
.L_91:
        /*003c*/ 	.word	0x00000220


	//   ....[1]....
        /*0040*/ 	.word	0x00000400


	//   ....[2]....
        /*0044*/ 	.word	0x000004e0


	//----- nvinfo : EIATTR_MAX_THREADS
	.align		4
.L_92:
        /*0048*/ 	.byte	0x04, 0x05
        /*004a*/ 	.short	(.L_94 - .L_93)
.L_93:
        /*004c*/ 	.word	0x00000100
        /*0050*/ 	.word	0x00000001
        /*0054*/ 	.word	0x00000001


	//----- nvinfo : EIATTR_CRS_STACK_SIZE
	.align		4
.L_94:
        /*0058*/ 	.byte	0x04, 0x1e
        /*005a*/ 	.short	(.L_96 - .L_95)
.L_95:
        /*005c*/ 	.word	0x00000000


	//----- nvinfo : EIATTR_CBANK_PARAM_SIZE
	.align		4
.L_96:
        /*0060*/ 	.byte	0x03, 0x19
        /*0062*/ 	.short	0x0060


	//----- nvinfo : EIATTR_PARAM_CBANK
	.align		4
        /*0064*/ 	.byte	0x04, 0x0a
        /*0066*/ 	.short	(.L_98 - .L_97)
	.align		4
.L_97:
        /*0068*/ 	.word	index@(.nv.constant0._ZN3cub18CUB_300001_SM_10006detail8for_each13static_kernelINS2_12policy_hub_t12policy_500_tEmN6thrust24THRUST_300001_SM_1000_NS8cuda_cub20__uninitialized_fill7functorINS7_10device_ptrI24curandStatePhilox4_32_10EESC_EEEEvT0_T1_)
        /*006c*/ 	.short	0x0380
        /*006e*/ 	.short	0x0060


	//----- nvinfo : EIATTR_SW_WAR
	.align		4
.L_98:
        /*0070*/ 	.byte	0x04, 0x36
        /*0072*/ 	.short	(.L_100 - .L_99)
.L_99:
        /*0074*/ 	.word	0x00000008
.L_100:


//--------------------- .nv.info._ZN3cub18CUB_300001_SM_10006detail11EmptyKernelIvEEvv --------------------------
	.section	.nv.info._ZN3cub18CUB_300001_SM_10006detail11EmptyKernelIvEEvv,"",@"SHT_CUDA_INFO"
	.sectionflags	@""
	.align	4


	//----- nvinfo : EIATTR_CUDA_API_VERSION
	.align		4
        /*0000*/ 	.byte	0x04, 0x37
        /*0002*/ 	.short	(.L_102 - .L_101)
.L_101:
        /*0004*/ 	.word	0x00000082


	//----- nvinfo : EIATTR_SPARSE_MMA_MASK
	.align		4
.L_102:
        /*0008*/ 	.byte	0x03, 0x50
        /*000a*/ 	.short	0x0000


	//----- nvinfo : EIATTR_MAXREG_COUNT
	.align		4
        /*000c*/ 	.byte	0x03, 0x1b
        /*000e*/ 	.short	0x00ff


	//----- nvinfo : EIATTR_MERCURY_ISA_VERSION
	.align		4
        /*0010*/ 	.byte	0x03, 0x5f
        /*0012*/ 	.short	0x0101


	//----- nvinfo : EIATTR_VRC_CTA_INIT_COUNT
	.align		4
        /*0014*/ 	.byte	0x02, 0x4a
	.zero		1
	.zero		1


	//----- nvinfo : EIATTR_EXIT_INSTR_OFFSETS
	.align		4
        /*0018*/ 	.byte	0x04, 0x1c
        /*001a*/ 	.short	(.L_104 - .L_103)


	//   ....[0]....
.L_103:
        /*001c*/ 	.word	0x00000010


	//----- nvinfo : EIATTR_SW_WAR
	.align		4
.L_104:
        /*0020*/ 	.byte	0x04, 0x36
        /*0022*/ 	.short	(.L_106 - .L_105)
.L_105:
        /*0024*/ 	.word	0x00000008
.L_106:


//--------------------- .nv.info._Z9propagateP24curandStatePhilox4_32_10PdS1_S1_iiddddjiPKdPKbiS3_PKj --------------------------
	.section	.nv.info._Z9propagateP24curandStatePhilox4_32_10PdS1_S1_iiddddjiPKdPKbiS3_PKj,"",@"SHT_CUDA_INFO"
	.sectionflags	@""
	.align	4


	//----- nvinfo : EIATTR_CUDA_API_VERSION
	.align		4
        /*0000*/ 	.byte	0x04, 0x37
        /*0002*/ 	.short	(.L_108 - .L_107)
.L_107:
        /*0004*/ 	.word	0x00000082


	//----- nvinfo : EIATTR_KPARAM_INFO
	.align		4
.L_108:
        /*0008*/ 	.byte	0x04, 0x17
        /*000a*/ 	.short	(.L_110 - .L_109)
.L_109:
        /*000c*/ 	.word	0x00000000
        /*0010*/ 	.short	0x0010
        /*0012*/ 	.short	0x0070
        /*0014*/ 	.byte	0x00, 0xf5, 0x21, 0x00


	//----- nvinfo : EIATTR_KPARAM_INFO
	.align		4
.L_110:
        /*0018*/ 	.byte	0x04, 0x17
        /*001a*/ 	.short	(.L_112 - .L_111)
.L_111:
        /*001c*/ 	.word	0x00000000
        /*0020*/ 	.short	0x000f
        /*0022*/ 	.short	0x0068
        /*0024*/ 	.byte	0x00, 0xf5, 0x21, 0x00


	//----- nvinfo : EIATTR_KPARAM_INFO
	.align		4
.L_112:
        /*0028*/ 	.byte	0x04, 0x17
        /*002a*/ 	.short	(.L_114 - .L_113)
.L_113:
        /*002c*/ 	.word	0x00000000
        /*0030*/ 	.short	0x000e
        /*0032*/ 	.short	0x0060
        /*0034*/ 	.byte	0x00, 0xf0, 0x11, 0x00


	//----- nvinfo : EIATTR_KPARAM_INFO
	.align		4
.L_114:
        /*0038*/ 	.byte	0x04, 0x17
        /*003a*/ 	.short	(.L_116 - .L_115)
.L_115:
        /*003c*/ 	.word	0x00000000
        /*0040*/ 	.short	0x000d
        /*0042*/ 	.short	0x0058
        /*0044*/ 	.byte	0x00, 0xf5, 0x21, 0x00


	//----- nvinfo : EIATTR_KPARAM_INFO
	.align		4
.L_116:
        /*0048*/ 	.byte	0x04, 0x17
        /*004a*/ 	.short	(.L_118 - .L_117)
.L_117:
        /*004c*/ 	.word	0x00000000
        /*0050*/ 	.short	0x000c
        /*0052*/ 	.short	0x0050
        /*0054*/ 	.byte	0x00, 0xf5, 0x21, 0x00


	//----- nvinfo : EIATTR_KPARAM_INFO
	.align		4
.L_118:
        /*0058*/ 	.byte	0x04, 0x17
        /*005a*/ 	.short	(.L_120 - .L_119)
.L_119:
        /*005c*/ 	.word	0x00000000
        /*0060*/ 	.short	0x000b
        /*0062*/ 	.short	0x004c
        /*0064*/ 	.byte	0x00, 0xf0, 0x11, 0x00


	//----- nvinfo : EIATTR_KPARAM_INFO
	.align		4
.L_120:
        /*0068*/ 	.byte	0x04, 0x17
        /*006a*/ 	.short	(.L_122 - .L_121)
.L_121:
        /*006c*/ 	.word	0x00000000
        /*0070*/ 	.short	0x000a
        /*0072*/ 	.short	0x0048
        /*0074*/ 	.byte	0x00, 0xf0, 0x11, 0x00


	//----- nvinfo : EIATTR_KPARAM_INFO
	.align		4
.L_122:
        /*0078*/ 	.byte	0x04, 0x17
        /*007a*/ 	.short	(.L_124 - .L_123)
.L_123:
        /*007c*/ 	.word	0x00000000
        /*0080*/ 	.short	0x0009
        /*0082*/ 	.short	0x0040
        /*0084*/ 	.byte	0x00, 0xf0, 0x21, 0x00


	//----- nvinfo : EIATTR_KPARAM_INFO
	.align		4
.L_124:
        /*0088*/ 	.byte	0x04, 0x17
        /*008a*/ 	.short	(.L_126 - .L_125)
.L_125:
        /*008c*/ 	.word	0x00000000
        /*0090*/ 	.short	0x0008
        /*0092*/ 	.short	0x0038
        /*0094*/ 	.byte	0x00, 0xf0, 0x21, 0x00


	//----- nvinfo : EIATTR_KPARAM_INFO
	.align		4
.L_126:
        /*0098*/ 	.byte	0x04, 0x17
        /*009a*/ 	.short	(.L_128 - .L_127)
.L_127:
        /*009c*/ 	.word	0x00000000
        /*00a0*/ 	.short	0x0007
        /*00a2*/ 	.short	0x0030
        /*00a4*/ 	.byte	0x00, 0xf0, 0x21, 0x00


	//----- nvinfo : EIATTR_KPARAM_INFO
	.align		4
.L_128:
        /*00a8*/ 	.byte	0x04, 0x17
        /*00aa*/ 	.short	(.L_130 - .L_129)
.L_129:
        /*00ac*/ 	.word	0x00000000
        /*00b0*/ 	.short	0x0006
        /*00b2*/ 	.short	0x0028
        /*00b4*/ 	.byte	0x00, 0xf0, 0x21, 0x00


	//----- nvinfo : EIATTR_KPARAM_INFO
	.align		4
.L_130:
        /*00b8*/ 	.byte	0x04, 0x17
        /*00ba*/ 	.short	(.L_132 - .L_131)
.L_131:
        /*00bc*/ 	.word	0x00000000
        /*00c0*/ 	.short	0x0005
        /*00c2*/ 	.short	0x0024
        /*00c4*/ 	.byte	0x00, 0xf0, 0x11, 0x00


	//----- nvinfo : EIATTR_KPARAM_INFO
	.align		4
.L_132:
        /*00c8*/ 	.byte	0x04, 0x17
        /*00ca*/ 	.short	(.L_134 - .L_133)
.L_133:
        /*00cc*/ 	.word	0x00000000
        /*00d0*/ 	.short	0x0004
        /*00d2*/ 	.short	0x0020
        /*00d4*/ 	.byte	0x00, 0xf0, 0x11, 0x00


	//----- nvinfo : EIATTR_KPARAM_INFO
	.align		4
.L_134:
        /*00d8*/ 	.byte	0x04, 0x17
        /*00da*/ 	.short	(.L_136 - .L_135)
.L_135:
        /*00dc*/ 	.word	0x00000000
        /*00e0*/ 	.short	0x0003
        /*00e2*/ 	.short	0x0018
        /*00e4*/ 	.byte	0x00, 0xf5, 0x21, 0x00


	//----- nvinfo : EIATTR_KPARAM_INFO
	.align		4
.L_136:
        /*00e8*/ 	.byte	0x04, 0x17
        /*00ea*/ 	.short	(.L_138 - .L_137)
.L_137:
        /*00ec*/ 	.word	0x00000000
        /*00f0*/ 	.short	0x0002
        /*00f2*/ 	.short	0x0010
        /*00f4*/ 	.byte	0x00, 0xf5, 0x21, 0x00


	//----- nvinfo : EIATTR_KPARAM_INFO
	.align		4
.L_138:
        /*00f8*/ 	.byte	0x04, 0x17
        /*00fa*/ 	.short	(.L_140 - .L_139)
.L_139:
        /*00fc*/ 	.word	0x00000000
        /*0100*/ 	.short	0x0001
        /*0102*/ 	.short	0x0008
        /*0104*/ 	.byte	0x00, 0xf5, 0x21, 0x00


	//----- nvinfo : EIATTR_KPARAM_INFO
	.align		4
.L_140:
        /*0108*/ 	.byte	0x04, 0x17
        /*010a*/ 	.short	(.L_142 - .L_141)
.L_141:
        /*010c*/ 	.word	0x00000000
        /*0110*/ 	.short	0x0000
        /*0112*/ 	.short	0x0000
        /*0114*/ 	.byte	0x00, 0xf5, 0x21, 0x00


	//----- nvinfo : EIATTR_SPARSE_MMA_MASK
	.align		4
.L_142:
        /*0118*/ 	.byte	0x03, 0x50
        /*011a*/ 	.short	0x0000


	//----- nvinfo : EIATTR_MAXREG_COUNT
	.align		4
        /*011c*/ 	.byte	0x03, 0x1b
        /*011e*/ 	.short	0x00ff


	//----- nvinfo : EIATTR_EXTERNS
	.align		4
        /*0120*/ 	.byte	0x04, 0x0f
        /*0122*/ 	.short	(.L_144 - .L_143)


	//   ....[0]....
	.align		4
.L_143:
        /*0124*/ 	.word	index@(vprintf)


	//----- nvinfo : EIATTR_MERCURY_ISA_VERSION
	.align		4
.L_144:
        /*0128*/ 	.byte	0x03, 0x5f
        /*012a*/ 	.short	0x0101


	//----- nvinfo : EIATTR_VRC_CTA_INIT_COUNT
	.align		4
        /*012c*/ 	.byte	0x02, 0x4a
	.zero		1
	.zero		1


	//----- nvinfo : EIATTR_SYSCALL_OFFSETS
	.align		4
        /*0130*/ 	.byte	0x04, 0x46
        /*0132*/ 	.short	(.L_146 - .L_145)


	//   ....[0]....
.L_145:
        /*0134*/ 	.word	0x00001a40


	//----- nvinfo : EIATTR_EXIT_INSTR_OFFSETS
	.align		4
.L_146:
        /*0138*/ 	.byte	0x04, 0x1c
        /*013a*/ 	.short	(.L_148 - .L_147)


	//   ....[0]....
.L_147:
        /*013c*/ 	.word	0x00002f30


	//----- nvinfo : EIATTR_CRS_STACK_SIZE
	.align		4
.L_148:
        /*0140*/ 	.byte	0x04, 0x1e
        /*0142*/ 	.short	(.L_150 - .L_149)
.L_149:
        /*0144*/ 	.word	0x00000000


	//----- nvinfo : EIATTR_CBANK_PARAM_SIZE
	.align		4
.L_150:
        /*0148*/ 	.byte	0x03, 0x19
        /*014a*/ 	.short	0x0078


	//----- nvinfo : EIATTR_PARAM_CBANK
	.align		4
        /*014c*/ 	.byte	0x04, 0x0a
        /*014e*/ 	.short	(.L_152 - .L_151)
	.align		4
.L_151:
        /*0150*/ 	.word	index@(.nv.constant0._Z9propagateP24curandStatePhilox4_32_10PdS1_S1_iiddddjiPKdPKbiS3_PKj)
        /*0154*/ 	.short	0x0380
        /*0156*/ 	.short	0x0078


	//----- nvinfo : EIATTR_SW_WAR
	.align		4
.L_152:
        /*0158*/ 	.byte	0x04, 0x36
        /*015a*/ 	.short	(.L_154 - .L_153)
.L_153:
        /*015c*/ 	.word	0x00000008
.L_154:


//--------------------- .nv.info._Z12setup_kernelP24curandStatePhilox4_32_10m --------------------------
	.section	.nv.info._Z12setup_kernelP24curandStatePhilox4_32_10m,"",@"SHT_CUDA_INFO"
	.sectionflags	@""
	.align	4


	//----- nvinfo : EIATTR_CUDA_API_VERSION
	.align		4
        /*0000*/ 	.byte	0x04, 0x37
        /*0002*/ 	.short	(.L_156 - .L_155)
.L_155:
        /*0004*/ 	.word	0x00000082


	//----- nvinfo : EIATTR_KPARAM_INFO
	.align		4
.L_156:
        /*0008*/ 	.byte	0x04, 0x17
        /*000a*/ 	.short	(.L_158 - .L_157)
.L_157:
        /*000c*/ 	.word	0x00000000
        /*0010*/ 	.short	0x0001
        /*0012*/ 	.short	0x0008
        /*0014*/ 	.byte	0x00, 0xf0, 0x21, 0x00


	//----- nvinfo : EIATTR_KPARAM_INFO
	.align		4
.L_158:
        /*0018*/ 	.byte	0x04, 0x17
        /*001a*/ 	.short	(.L_160 - .L_159)
.L_159:
        /*001c*/ 	.word	0x00000000
        /*0020*/ 	.short	0x0000
        /*0022*/ 	.short	0x0000
        /*0024*/ 	.byte	0x00, 0xf5, 0x21, 0x00


	//----- nvinfo : EIATTR_SPARSE_MMA_MASK
	.align		4
.L_160:
        /*0028*/ 	.byte	0x03, 0x50
        /*002a*/ 	.short	0x0000


	//----- nvinfo : EIATTR_MAXREG_COUNT
	.align		4
        /*002c*/ 	.byte	0x03, 0x1b
        /*002e*/ 	.short	0x00ff


	//----- nvinfo : EIATTR_MERCURY_ISA_VERSION
	.align		4
        /*0030*/ 	.byte	0x03, 0x5f
        /*0032*/ 	.short	0x0101


	//----- nvinfo : EIATTR_VRC_CTA_INIT_COUNT
	.align		4
        /*0034*/ 	.byte	0x02, 0x4a
	.zero		1
	.zero		1


	//----- nvinfo : EIATTR_EXIT_INSTR_OFFSETS
	.align		4
        /*0038*/ 	.byte	0x04, 0x1c
        /*003a*/ 	.short	(.L_162 - .L_161)


	//   ....[0]....
.L_161:
        /*003c*/ 	.word	0x000004e0


	//----- nvinfo : EIATTR_CBANK_PARAM_SIZE
	.align		4
.L_162:
        /*0040*/ 	.byte	0x03, 0x19
        /*0042*/ 	.short	0x0010


	//----- nvinfo : EIATTR_PARAM_CBANK
	.align		4
        /*0044*/ 	.byte	0x04, 0x0a
        /*0046*/ 	.short	(.L_164 - .L_163)
	.align		4
.L_163:
        /*0048*/ 	.word	index@(.nv.constant0._Z12setup_kernelP24curandStatePhilox4_32_10m)
        /*004c*/ 	.short	0x0380
        /*004e*/ 	.short	0x0010


	//----- nvinfo : EIATTR_SW_WAR
	.align		4
.L_164:
        /*0050*/ 	.byte	0x04, 0x36
        /*0052*/ 	.short	(.L_166 - .L_165)
.L_165:
        /*0054*/ 	.word	0x00000008
.L_166:


//--------------------- .nv.callgraph             --------------------------
	.section	.nv.callgraph,"",@"SHT_CUDA_CALLGRAPH"
	.align	4
	.sectionentsize	8
	.align		4
        /*0000*/ 	.word	0x00000000
	.align		4
        /*0004*/ 	.word	0xffffffff
	.align		4
        /*0008*/ 	.word	index@(_Z9propagateP24curandStatePhilox4_32_10PdS1_S1_iiddddjiPKdPKbiS3_PKj)
	.align		4
        /*000c*/ 	.word	index@(vprintf)
	.align		4
        /*0010*/ 	.word	0x00000000
	.align		4
        /*0014*/ 	.word	0xfffffffe
	.align		4
        /*0018*/ 	.word	0x00000000
	.align		4
        /*001c*/ 	.word	0xfffffffd
	.align		4
        /*0020*/ 	.word	0x00000000
	.align		4
        /*0024*/ 	.word	0xfffffffc


//--------------------- .nv.constant4             --------------------------
	.section	.nv.constant4,"a",@progbits
	.align	8
	.align		8
.nv.constant4:
        /*0000*/ 	.dword	precalc_xorwow_matrix
	.align		8
        /*0008*/ 	.dword	precalc_xorwow_offset_matrix
	.align		8
        /*0010*/ 	.dword	mrg32k3aM1
	.align		8
        /*0018*/ 	.dword	mrg32k3aM2
	.align		8
        /*0020*/ 	.dword	mrg32k3aM1SubSeq
	.align		8
        /*0028*/ 	.dword	mrg32k3aM2SubSeq
	.align		8
        /*0030*/ 	.dword	mrg32k3aM1Seq
	.align		8
        /*0038*/ 	.dword	mrg32k3aM2Seq
	.align		8
        /*0040*/ 	.dword	_ZN34_INTERNAL_0c1d6816_4_k_cu_81ab0ee24cuda3std3__45__cpo5beginE
	.align		8
        /*0048*/ 	.dword	_ZN34_INTERNAL_0c1d6816_4_k_cu_81ab0ee24cuda3std3__45__cpo3endE
	.align		8
        /*0050*/ 	.dword	_ZN34_INTERNAL_0c1d6816_4_k_cu_81ab0ee24cuda3std3__45__cpo6cbeginE
	.align		8
        /*0058*/ 	.dword	_ZN34_INTERNAL_0c1d6816_4_k_cu_81ab0ee24cuda3std3__45__cpo4cendE
	.align		8
        /*0060*/ 	.dword	_ZN34_INTERNAL_0c1d6816_4_k_cu_81ab0ee24cuda3std3__45__cpo6rbeginE
	.align		8
        /*0068*/ 	.dword	_ZN34_INTERNAL_0c1d6816_4_k_cu_81ab0ee24cuda3std3__45__cpo4rendE
	.align		8
        /*0070*/ 	.dword	_ZN34_INTERNAL_0c1d6816_4_k_cu_81ab0ee24cuda3std3__45__cpo7crbeginE
	.align		8
        /*0078*/ 	.dword	_ZN34_INTERNAL_0c1d6816_4_k_cu_81ab0ee24cuda3std3__45__cpo5crendE
	.align		8
        /*0080*/ 	.dword	_ZN34_INTERNAL_0c1d6816_4_k_cu_81ab0ee24cuda3std3__436_GLOBAL__N__0c1d6816_4_k_cu_81ab0ee26ignoreE
	.align		8
        /*0088*/ 	.dword	_ZN34_INTERNAL_0c1d6816_4_k_cu_81ab0ee24cuda3std3__419piecewise_constructE
	.align		8
        /*0090*/ 	.dword	_ZN34_INTERNAL_0c1d6816_4_k_cu_81ab0ee24cuda3std3__48in_placeE
	.align		8
        /*0098*/ 	.dword	_ZN34_INTERNAL_0c1d6816_4_k_cu_81ab0ee24cuda3std3__420unreachable_sentinelE
	.align		8
        /*00a0*/ 	.dword	_ZN34_INTERNAL_0c1d6816_4_k_cu_81ab0ee24cuda3std3__47nulloptE
	.align		8
        /*00a8*/ 	.dword	_ZN34_INTERNAL_0c1d6816_4_k_cu_81ab0ee24cuda3std3__48unexpectE
	.align		8
        /*00b0*/ 	.dword	_ZN34_INTERNAL_0c1d6816_4_k_cu_81ab0ee24cuda3std6ranges3__45__cpo4swapE
	.align		8
        /*00b8*/ 	.dword	_ZN34_INTERNAL_0c1d6816_4_k_cu_81ab0ee24cuda3std6ranges3__45__cpo9iter_moveE
	.align		8
        /*00c0*/ 	.dword	_ZN34_INTERNAL_0c1d6816_4_k_cu_81ab0ee24cuda3std6ranges3__45__cpo5beginE
	.align		8
        /*00c8*/ 	.dword	_ZN34_INTERNAL_0c1d6816_4_k_cu_81ab0ee24cuda3std6ranges3__45__cpo3endE
	.align		8
        /*00d0*/ 	.dword	_ZN34_INTERNAL_0c1d6816_4_k_cu_81ab0ee24cuda3std6ranges3__45__cpo6cbeginE
	.align		8
        /*00d8*/ 	.dword	_ZN34_INTERNAL_0c1d6816_4_k_cu_81ab0ee24cuda3std6ranges3__45__cpo4cendE
	.align		8
        /*00e0*/ 	.dword	_ZN34_INTERNAL_0c1d6816_4_k_cu_81ab0ee24cuda3std6ranges3__45__cpo7advanceE
	.align		8
        /*00e8*/ 	.dword	_ZN34_INTERNAL_0c1d6816_4_k_cu_81ab0ee24cuda3std6ranges3__45__cpo9iter_swapE
	.align		8
        /*00f0*/ 	.dword	_ZN34_INTERNAL_0c1d6816_4_k_cu_81ab0ee24cuda3std6ranges3__45__cpo4nextE
	.align		8
        /*00f8*/ 	.dword	_ZN34_INTERNAL_0c1d6816_4_k_cu_81ab0ee24cuda3std6ranges3__45__cpo4prevE
	.align		8
        /*0100*/ 	.dword	_ZN34_INTERNAL_0c1d6816_4_k_cu_81ab0ee24cuda3std6ranges3__45__cpo4dataE
	.align		8
        /*0108*/ 	.dword	_ZN34_INTERNAL_0c1d6816_4_k_cu_81ab0ee24cuda3std6ranges3__45__cpo5cdataE
	.align		8
        /*0110*/ 	.dword	_ZN34_INTERNAL_0c1d6816_4_k_cu_81ab0ee24cuda3std6ranges3__45__cpo4sizeE
	.align		8
        /*0118*/ 	.dword	_ZN34_INTERNAL_0c1d6816_4_k_cu_81ab0ee24cuda3std6ranges3__45__cpo5ssizeE
	.align		8
        /*0120*/ 	.dword	_ZN34_INTERNAL_0c1d6816_4_k_cu_81ab0ee24cuda3std6ranges3__45__cpo8distanceE
	.align		8
        /*0128*/ 	.dword	_ZN34_INTERNAL_0c1d6816_4_k_cu_81ab0ee26thrust24THRUST_300001_SM_1000_NS8cuda_cub3parE
	.align		8
        /*0130*/ 	.dword	_ZN34_INTERNAL_0c1d6816_4_k_cu_81ab0ee26thrust24THRUST_300001_SM_1000_NS8cuda_cub10par_nosyncE
	.align		8
        /*0138*/ 	.dword	_ZN34_INTERNAL_0c1d6816_4_k_cu_81ab0ee26thrust24THRUST_300001_SM_1000_NS6system6detail10sequential3seqE
	.align		8
        /*0140*/ 	.dword	_ZN34_INTERNAL_0c1d6816_4_k_cu_81ab0ee26thrust24THRUST_300001_SM_1000_NS12placeholders2_1E
	.align		8
        /*0148*/ 	.dword	_ZN34_INTERNAL_0c1d6816_4_k_cu_81ab0ee26thrust24THRUST_300001_SM_1000_NS12placeholders2_2E
	.align		8
        /*0150*/ 	.dword	_ZN34_INTERNAL_0c1d6816_4_k_cu_81ab0ee26thrust24THRUST_300001_SM_1000_NS12placeholders2_3E
	.align		8
        /*0158*/ 	.dword	_ZN34_INTERNAL_0c1d6816_4_k_cu_81ab0ee26thrust24THRUST_300001_SM_1000_NS12placeholders2_4E
	.align		8
        /*0160*/ 	.dword	_ZN34_INTERNAL_0c1d6816_4_k_cu_81ab0ee26thrust24THRUST_300001_SM_1000_NS12placeholders2_5E
	.align		8
        /*0168*/ 	.dword	_ZN34_INTERNAL_0c1d6816_4_k_cu_81ab0ee26thrust24THRUST_300001_SM_1000_NS12placeholders2_6E
	.align		8
        /*0170*/ 	.dword	_ZN34_INTERNAL_0c1d6816_4_k_cu_81ab0ee26thrust24THRUST_300001_SM_1000_NS12placeholders2_7E
	.align		8
        /*0178*/ 	.dword	_ZN34_INTERNAL_0c1d6816_4_k_cu_81ab0ee26thrust24THRUST_300001_SM_1000_NS12placeholders2_8E
	.align		8
        /*0180*/ 	.dword	_ZN34_INTERNAL_0c1d6816_4_k_cu_81ab0ee26thrust24THRUST_300001_SM_1000_NS12placeholders2_9E
	.align		8
        /*0188*/ 	.dword	_ZN34_INTERNAL_0c1d6816_4_k_cu_81ab0ee26thrust24THRUST_300001_SM_1000_NS12placeholders3_10E
	.align		8
        /*0190*/ 	.dword	_ZN34_INTERNAL_0c1d6816_4_k_cu_81ab0ee26thrust24THRUST_300001_SM_1000_NS3seqE
	.align		8
        /*0198*/ 	.dword	$str
	.align		8
        /*01a0*/ 	.dword	__cudart_i2opi_d
	.align		8
        /*01a8*/ 	.dword	__cudart_sin_cos_coeffs
	.align		8
        /*01b0*/ 	.dword	vprintf


//--------------------- .nv.constant3             --------------------------
	.section	.nv.constant3,"a",@progbits
	.align	8
.nv.constant3:
	.type		__cr_lgamma_table,@object
	.size		__cr_lgamma_table,(.L_8 - __cr_lgamma_table)
__cr_lgamma_table:
        /*0000*/ 	.byte	0x00, 0x00, 0x00, 0x00, 0x00, 0x00, 0x00, 0x00, 0x00, 0x00, 0x00, 0x00, 0x00, 0x00, 0x00, 0x00
        /*0010*/ 	.byte	0xef, 0x39, 0xfa, 0xfe, 0x42, 0x2e, 0xe6, 0x3f, 0x02, 0x20, 0x2a, 0xfa, 0x0b, 0xab, 0xfc, 0x3f
        /*0020*/ 	.byte	0xf9, 0x2c, 0x92, 0x7c, 0xa7, 0x6c, 0x09, 0x40, 0xc9, 0x79, 0x44, 0x3c, 0x64, 0x26, 0x13, 0x40
        /*0030*/ 	.byte	0xca, 0x01, 0xcf, 0x3a, 0x27, 0x51, 0x1a, 0x40, 0x30, 0xcc, 0x2d, 0xf3, 0xe1, 0x0c, 0x21, 0x40
        /*0040*/ 	.byte	0x0d, 0xb7, 0xfc, 0x82, 0x8e, 0x35, 0x25, 0x40
.L_8:


//--------------------- .text._ZN3cub18CUB_300001_SM_10006detail8for_each13static_kernelINS2_12policy_hub_t12policy_500_tEmN6thrust24THRUST_300001_SM_1000_NS8cuda_cub20__uninitialized_fill7functorINS7_10device_ptrI24curandStatePhilox4_32_10EESC_EEEEvT0_T1_ --------------------------
	.section	.text._ZN3cub18CUB_300001_SM_10006detail8for_each13static_kernelINS2_12policy_hub_t12policy_500_tEmN6thrust24THRUST_300001_SM_1000_NS8cuda_cub20__uninitialized_fill7functorINS7_10device_ptrI24curandStatePhilox4_32_10EESC_EEEEvT0_T1_,"ax",@progbits
	.align	128
        .global         _ZN3cub18CUB_300001_SM_10006detail8for_each13static_kernelINS2_12policy_hub_t12policy_500_tEmN6thrust24THRUST_300001_SM_1000_NS8cuda_cub20__uninitialized_fill7functorINS7_10device_ptrI24curandStatePhilox4_32_10EESC_EEEEvT0_T1_
        .type           _ZN3cub18CUB_300001_SM_10006detail8for_each13static_kernelINS2_12policy_hub_t12policy_500_tEmN6thrust24THRUST_300001_SM_1000_NS8cuda_cub20__uninitialized_fill7functorINS7_10device_ptrI24curandStatePhilox4_32_10EESC_EEEEvT0_T1_,@function
        .size           _ZN3cub18CUB_300001_SM_10006detail8for_each13static_kernelINS2_12policy_hub_t12policy_500_tEmN6thrust24THRUST_300001_SM_1000_NS8cuda_cub20__uninitialized_fill7functorINS7_10device_ptrI24curandStatePhilox4_32_10EESC_EEEEvT0_T1_,(.L_x_81 - _ZN3cub18CUB_300001_SM_10006detail8for_each13static_kernelINS2_12policy_hub_t12policy_500_tEmN6thrust24THRUST_300001_SM_1000_NS8cuda_cub20__uninitialized_fill7functorINS7_10device_ptrI24curandStatePhilox4_32_10EESC_EEEEvT0_T1_)
        .other          _ZN3cub18CUB_300001_SM_10006detail8for_each13static_kernelINS2_12policy_hub_t12policy_500_tEmN6thrust24THRUST_300001_SM_1000_NS8cuda_cub20__uninitialized_fill7functorINS7_10device_ptrI24curandStatePhilox4_32_10EESC_EEEEvT0_T1_,@"STO_CUDA_ENTRY STV_DEFAULT"
_ZN3cub18CUB_300001_SM_10006detail8for_each13static_kernelINS2_12policy_hub_t12policy_500_tEmN6thrust24THRUST_300001_SM_1000_NS8cuda_cub20__uninitialized_fill7functorINS7_10device_ptrI24curandStatePhilox4_32_10EESC_EEEEvT0_T1_:
.text._ZN3cub18CUB_300001_SM_10006detail8for_each13static_kernelINS2_12policy_hub_t12policy_500_tEmN6thrust24THRUST_300001_SM_1000_NS8cuda_cub20__uninitialized_fill7functorINS7_10device_ptrI24curandStatePhilox4_32_10EESC_EEEEvT0_T1_:
[----:B------:R-:W-:Y:S08]  /*0000*/  LDC R1, c[0x0][0x37c] ;  /* 0x0000df00ff017b82 */ /* 0x000ff00000000800 */
[----:B------:R-:W0:Y:S01]  /*0010*/  S2UR UR4, SR_CTAID.X ;  /* 0x00000000000479c3 */ /* 0x000e220000002500 */
[----:B------:R-:W1:Y:S01]  /*0020*/  LDCU.64 UR6, c[0x0][0x380] ;  /* 0x00007000ff0677ac */ /* 0x000e620008000a00 */
[----:B------:R-:W2:Y:S01]  /*0030*/  LDCU.64 UR8, c[0x0][0x358] ;  /* 0x00006b00ff0877ac */ /* 0x000ea20008000a00 */
[----:B0-----:R-:W-:-:S04]  /*0040*/  UIMAD.WIDE.U32 UR4, UR4, 0x200, URZ ;  /* 0x00000200040478a5 */ /* 0x001fc8000f8e00ff */
[----:B-1----:R-:W-:-:S04]  /*0050*/  UIADD3 UR6, UP0, UPT, -UR4, UR6, URZ ;  /* 0x0000000604067290 */ /* 0x002fc8000ff1e1ff */
[----:B------:R-:W-:Y:S02]  /*0060*/  UIADD3.X UR7, UPT, UPT, ~UR5, UR7, URZ, UP0, !UPT ;  /* 0x0000000705077290 */ /* 0x000fe400087fe5ff */
[----:B------:R-:W-:-:S04]  /*0070*/  UISETP.GE.U32.AND UP0, UPT, UR6, 0x200, UPT ;  /* 0x000002000600788c */ /* 0x000fc8000bf06070 */
[----:B------:R-:W-:-:S09]  /*0080*/  UISETP.GE.U32.AND.EX UP0, UPT, UR7, URZ, UPT, UP0 ;  /* 0x000000ff0700728c */ /* 0x000fd2000bf06100 */
[----:B--2---:R-:W-:Y:S05]  /*0090*/  BRA.U !UP0, `(.L_x_0) ;  /* 0x0000000108647547 */ /* 0x004fea000b800000 */
[----:B------:R-:W0:Y:S01]  /*00a0*/  S2R R0, SR_TID.X ;  /* 0x0000000000007919 */ /* 0x000e220000002100 */
[----:B------:R-:W1:Y:S01]  /*00b0*/  LDCU.64 UR10, c[0x0][0x390] ;  /* 0x00007200ff0a77ac */ /* 0x000e620008000a00 */
[----:B------:R-:W2:Y:S08]  /*00c0*/  LDC.64 R12, c[0x0][0x3a0] ;  /* 0x0000e800ff0c7b82 */ /* 0x000eb00000000a00 */
[----:B------:R-:W2:Y:S08]  /*00d0*/  LDC.64 R14, c[0x0][0x3a8] ;  /* 0x0000ea00ff0e7b82 */ /* 0x000eb00000000a00 */
[----:B------:R-:W3:Y:S08]  /*00e0*/  LDC.64 R8, c[0x0][0x3b0] ;  /* 0x0000ec00ff087b82 */ /* 0x000ef00000000a00 */
[----:B------:R-:W3:Y:S01]  /*00f0*/  LDC.64 R10, c[0x0][0x3b8] ;  /* 0x0000ee00ff0a7b82 */ /* 0x000ee20000000a00 */
[----:B0-----:R-:W-:-:S07]  /*0100*/  IADD3 R0, P0, PT, R0, UR4, RZ ;  /* 0x0000000400007c10 */ /* 0x001fce000ff1e0ff */
[----:B------:R-:W0:Y:S01]  /*0110*/  LDC.64 R4, c[0x0][0x3c0] ;  /* 0x0000f000ff047b82 */ /* 0x000e220000000a00 */
[----:B------:R-:W-:Y:S01]  /*0120*/  IMAD.X R3, RZ, RZ, UR5, P0 ;  /* 0x00000005ff037e24 */ /* 0x000fe200080e06ff */
[----:B-1----:R-:W-:-:S06]  /*0130*/  LEA R2, P0, R0, UR10, 0x6 ;  /* 0x0000000a00027c11 */ /* 0x002fcc000f8030ff */
[----:B------:R-:W0:Y:S01]  /*0140*/  LDC.64 R6, c[0x0][0x3c8] ;  /* 0x0000f200ff067b82 */ /* 0x000e220000000a00 */
[----:B------:R-:W-:-:S05]  /*0150*/  LEA.HI.X R3, R0, UR11, R3, 0x6, P0 ;  /* 0x0000000b00037c11 */ /* 0x000fca00080f3403 */
[----:B--2---:R-:W-:Y:S02]  /*0160*/  STG.E.128 desc[UR8][R2.64], R12 ;  /* 0x0000000c02007986 */ /* 0x004fe4000c101d08 */
[----:B------:R-:W1:Y:S02]  /*0170*/  LDC.64 R18, c[0x0][0x3d0] ;  /* 0x0000f400ff127b82 */ /* 0x000e640000000a00 */
[----:B------:R-:W-:Y:S04]  /*0180*/  STG.E.128 desc[UR8][R2.64+0x4000], R12 ;  /* 0x0040000c02007986 */ /* 0x000fe8000c101d08 */
[----:B---3--:R-:W-:Y:S02]  /*0190*/  STG.E.128 desc[UR8][R2.64+0x10], R8 ;  /* 0x0000100802007986 */ /* 0x008fe4000c101d08 */
[----:B------:R-:W2:Y:S02]  /*01a0*/  LDC.64 R16, c[0x0][0x3d8] ;  /* 0x0000f600ff107b82 */ /* 0x000ea40000000a00 */
[----:B------:R-:W-:Y:S04]  /*01b0*/  STG.E.128 desc[UR8][R2.64+0x4010], R8 ;  /* 0x0040100802007986 */ /* 0x000fe8000c101d08 */
[----:B0-----:R-:W-:Y:S04]  /*01c0*/  STG.E.128 desc[UR8][R2.64+0x20], R4 ;  /* 0x0000200402007986 */ /* 0x001fe8000c101d08 */
[----:B------:R-:W-:Y:S04]  /*01d0*/  STG.E.128 desc[UR8][R2.64+0x4020], R4 ;  /* 0x0040200402007986 */ /* 0x000fe8000c101d08 */
[----:B-1----:R-:W-:Y:S04]  /*01e0*/  STG.E.64 desc[UR8][R2.64+0x30], R18 ;  /* 0x0000301202007986 */ /* 0x002fe8000c101b08 */
[----:B------:R-:W-:Y:S04]  /*01f0*/  STG.E.64 desc[UR8][R2.64+0x4030], R18 ;  /* 0x0040301202007986 */ /* 0x000fe8000c101b08 */
[----:B--2---:R-:W-:Y:S04]  /*0200*/  STG.E.64 desc[UR8][R2.64+0x38], R16 ;  /* 0x0000381002007986 */ /* 0x004fe8000c101b08 */
[----:B------:R-:W-:Y:S01]  /*0210*/  STG.E.64 desc[UR8][R2.64+0x4038], R16 ;  /* 0x0040381002007986 */ /* 0x000fe2000c101b08 */
[----:B------:R-:W-:Y:S05]  /*0220*/  EXIT ;  /* 0x000000000000794d */ /* 0x000fea0003800000 */
.L_x_0:
[----:B------:R-:W0:Y:S01]  /*0230*/  S2R R0, SR_TID.X ;  /* 0x0000000000007919 */ /* 0x000e220000002100 */
[----:B------:R-:W1:Y:S01]  /*0240*/  LDCU.64 UR10, c[0x0][0x390] ;  /* 0x00007200ff0a77ac */ /* 0x000e620008000a00 */
[----:B------:R-:W-:Y:S01]  /*0250*/  IMAD.U32 R4, RZ, RZ, UR7 ;  /* 0x00000007ff047e24 */ /* 0x000fe2000f8e00ff */
[----:B------:R-:W-:Y:S01]  /*0260*/  BSSY.RECONVERGENT B0, `(.L_x_1) ;  /* 0x0000019000007945 */ /* 0x000fe20003800200 */
[----:B------:R-:W-:Y:S01]  /*0270*/  IMAD.U32 R5, RZ, RZ, UR7 ;  /* 0x00000007ff057e24 */ /* 0x000fe2000f8e00ff */
[C---:B0-----:R-:W-:Y:S01]  /*0280*/  ISETP.LT.U32.AND P1, PT, R0.reuse, UR6, PT ;  /* 0x0000000600007c0c */ /* 0x041fe2000bf21070 */
[C---:B------:R-:W-:Y:S01]  /*0290*/  VIADD R2, R0.reuse, 0x100 ;  /* 0x0000010000027836 */ /* 0x040fe20000000000 */
[----:B------:R-:W-:Y:S02]  /*02a0*/  IADD3 R0, P2, PT, R0, UR4, RZ ;  /* 0x0000000400007c10 */ /* 0x000fe4000ff5e0ff */
[----:B------:R-:W-:Y:S02]  /*02b0*/  ISETP.GT.U32.AND.EX P1, PT, R4, RZ, PT, P1 ;  /* 0x000000ff0400720c */ /* 0x000fe40003f24110 */
[----:B------:R-:W-:Y:S01]  /*02c0*/  ISETP.LT.U32.AND P0, PT, R2, UR6, PT ;  /* 0x0000000602007c0c */ /* 0x000fe2000bf01070 */
[----:B------:R-:W-:Y:S01]  /*02d0*/  IMAD.X R3, RZ, RZ, UR5, P2 ;  /* 0x00000005ff037e24 */ /* 0x000fe200090e06ff */
[----:B-1----:R-:W-:-:S02]  /*02e0*/  LEA R2, P2, R0, UR10, 0x6 ;  /* 0x0000000a00027c11 */ /* 0x002fc4000f8430ff */
[----:B------:R-:W-:Y:S02]  /*02f0*/  ISETP.GT.U32.AND.EX P0, PT, R5, RZ, PT, P0 ;  /* 0x000000ff0500720c */ /* 0x000fe40003f04100 */
[----:B------:R-:W-:-:S05]  /*0300*/  LEA.HI.X R3, R0, UR11, R3, 0x6, P2 ;  /* 0x0000000b00037c11 */ /* 0x000fca00090f3403 */
[----:B------:R-:W-:Y:S06]  /*0310*/  @!P1 BRA `(.L_x_2) ;  /* 0x0000000000349947 */ /* 0x000fec0003800000 */
[----:B------:R-:W0:Y:S08]  /*0320*/  LDC.64 R8, c[0x0][0x3a0] ;  /* 0x0000e800ff087b82 */ /* 0x000e300000000a00 */
[----:B------:R-:W0:Y:S08]  /*0330*/  LDC.64 R10, c[0x0][0x3a8] ;  /* 0x0000ea00ff0a7b82 */ /* 0x000e300000000a00 */
[----:B------:R-:W1:Y:S08]  /*0340*/  LDC.64 R12, c[0x0][0x3b0] ;  /* 0x0000ec00ff0c7b82 */ /* 0x000e700000000a00 */
[----:B------:R-:W1:Y:S08]  /*0350*/  LDC.64 R14, c[0x0][0x3b8] ;  /* 0x0000ee00ff0e7b82 */ /* 0x000e700000000a00 */
[----:B------:R-:W2:Y:S01]  /*0360*/  LDC.64 R16, c[0x0][0x3c0] ;  /* 0x0000f000ff107b82 */ /* 0x000ea20000000a00 */
[----:B0-----:R0:W-:Y:S07]  /*0370*/  STG.E.128 desc[UR8][R2.64], R8 ;  /* 0x0000000802007986 */ /* 0x0011ee000c101d08 */
[----:B------:R-:W2:Y:S08]  /*0380*/  LDC.64 R18, c[0x0][0x3c8] ;  /* 0x0000f200ff127b82 */ /* 0x000eb00000000a00 */
[----:B------:R-:W3:Y:S01]  /*0390*/  LDC.64 R6, c[0x0][0x3d0] ;  /* 0x0000f400ff067b82 */ /* 0x000ee20000000a00 */
[----:B-1----:R0:W-:Y:S07]  /*03a0*/  STG.E.128 desc[UR8][R2.64+0x10], R12 ;  /* 0x0000100c02007986 */ /* 0x0021ee000c101d08 */
[----:B------:R-:W1:Y:S01]  /*03b0*/  LDC.64 R4, c[0x0][0x3d8] ;  /* 0x0000f600ff047b82 */ /* 0x000e620000000a00 */
[----:B--2---:R0:W-:Y:S04]  /*03c0*/  STG.E.128 desc[UR8][R2.64+0x20], R16 ;  /* 0x0000201002007986 */ /* 0x0041e8000c101d08 */
[----:B---3--:R0:W-:Y:S04]  /*03d0*/  STG.E.64 desc[UR8][R2.64+0x30], R6 ;  /* 0x0000300602007986 */ /* 0x0081e8000c101b08 */
[----:B-1----:R0:W-:Y:S02]  /*03e0*/  STG.E.64 desc[UR8][R2.64+0x38], R4 ;  /* 0x0000380402007986 */ /* 0x0021e4000c101b08 */
.L_x_2:
[----:B------:R-:W-:Y:S05]  /*03f0*/  BSYNC.RECONVERGENT B0 ;  /* 0x0000000000007941 */ /* 0x000fea0003800200 */
.L_x_1:
[----:B------:R-:W-:Y:S05]  /*0400*/  @!P0 EXIT ;  /* 0x000000000000894d */ /* 0x000fea0003800000 */
[----:B0-----:R-:W0:Y:S08]  /*0410*/  LDC.64 R8, c[0x0][0x3a0] ;  /* 0x0000e800ff087b82 */ /* 0x001e300000000a00 */
[----:B------:R-:W0:Y:S08]  /*0420*/  LDC.64 R10, c[0x0][0x3a8] ;  /* 0x0000ea00ff0a7b82 */ /* 0x000e300000000a00 */
[----:B------:R-:W1:Y:S08]  /*0430*/  LDC.64 R12, c[0x0][0x3b0] ;  /* 0x0000ec00ff0c7b82 */ /* 0x000e700000000a00 */
[----:B------:R-:W1:Y:S08]  /*0440*/  LDC.64 R14, c[0x0][0x3b8] ;  /* 0x0000ee00ff0e7b82 */ /* 0x000e700000000a00 */
[----:B------:R-:W2:Y:S01]  /*0450*/  LDC.64 R16, c[0x0][0x3c0] ;  /* 0x0000f000ff107b82 */ /* 0x000ea20000000a00 */
[----:B0-----:R-:W-:Y:S07]  /*0460*/  STG.E.128 desc[UR8][R2.64+0x4000], R8 ;  /* 0x0040000802007986 */ /* 0x001fee000c101d08 */
[----:B------:R-:W2:Y:S08]  /*0470*/  LDC.64 R18, c[0x0][0x3c8] ;  /* 0x0000f200ff127b82 */ /* 0x000eb00000000a00 */
[----:B------:R-:W0:Y:S01]  /*0480*/  LDC.64 R6, c[0x0][0x3d0] ;  /* 0x0000f400ff067b82 */ /* 0x000e220000000a00 */
[----:B-1----:R-:W-:Y:S07]  /*0490*/  STG.E.128 desc[UR8][R2.64+0x4010], R12 ;  /* 0x0040100c02007986 */ /* 0x002fee000c101d08 */
[----:B------:R-:W1:Y:S01]  /*04a0*/  LDC.64 R4, c[0x0][0x3d8] ;  /* 0x0000f600ff047b82 */ /* 0x000e620000000a00 */
[----:B--2---:R-:W-:Y:S04]  /*04b0*/  STG.E.128 desc[UR8][R2.64+0x4020], R16 ;  /* 0x0040201002007986 */ /* 0x004fe8000c101d08 */
[----:B0-----:R-:W-:Y:S04]  /*04c0*/  STG.E.64 desc[UR8][R2.64+0x4030], R6 ;  /* 0x0040300602007986 */ /* 0x001fe8000c101b08 */
[----:B-1----:R-:W-:Y:S01]  /*04d0*/  STG.E.64 desc[UR8][R2.64+0x4038], R4 ;  /* 0x0040380402007986 */ /* 0x002fe2000c101b08 */
[----:B------:R-:W-:Y:S05]  /*04e0*/  EXIT ;  /* 0x000000000000794d */ /* 0x000fea0003800000 */
.L_x_3:
[----:B------:R-:W-:-:S00]  /*04f0*/  BRA `(.L_x_3) ;  /* 0xfffffffc00fc7947 */ /* 0x000fc0000383ffff */
[----:B------:R-:W-:-:S00]  /*0500*/  NOP ;  /* 0x0000000000007918 */ /* 0x000fc00000000000 */
[----:B------:R-:W-:-:S00]  /*0510*/  NOP ;  /* 0x0000000000007918 */ /* 0x000fc00000000000 */
[----:B------:R-:W-:-:S00]  /*0520*/  NOP ;  /* 0x0000000000007918 */ /* 0x000fc00000000000 */
[----:B------:R-:W-:-:S00]  /*0530*/  NOP ;  /* 0x0000000000007918 */ /* 0x000fc00000000000 */
[----:B------:R-:W-:-:S00]  /*0540*/  NOP ;  /* 0x0000000000007918 */ /* 0x000fc00000000000 */
[----:B------:R-:W-:-:S00]  /*0550*/  NOP ;  /* 0x0000000000007918 */ /* 0x000fc00000000000 */
[----:B------:R-:W-:-:S00]  /*0560*/  NOP ;  /* 0x0000000000007918 */ /* 0x000fc00000000000 */
[----:B------:R-:W-:-:S00]  /*0570*/  NOP ;  /* 0x0000000000007918 */ /* 0x000fc00000000000 */
.L_x_81:


//--------------------- .text._ZN3cub18CUB_300001_SM_10006detail11EmptyKernelIvEEvv --------------------------
	.section	.text._ZN3cub18CUB_300001_SM_10006detail11EmptyKernelIvEEvv,"ax",@progbits
	.align	128
        .global         _ZN3cub18CUB_300001_SM_10006detail11EmptyKernelIvEEvv
        .type           _ZN3cub18CUB_300001_SM_10006detail11EmptyKernelIvEEvv,@function
        .size           _ZN3cub18CUB_300001_SM_10006detail11EmptyKernelIvEEvv,(.L_x_82 - _ZN3cub18CUB_300001_SM_10006detail11EmptyKernelIvEEvv)
        .other          _ZN3cub18CUB_300001_SM_10006detail11EmptyKernelIvEEvv,@"STO_CUDA_ENTRY STV_DEFAULT"
_ZN3cub18CUB_300001_SM_10006detail11EmptyKernelIvEEvv:
.text._ZN3cub18CUB_300001_SM_10006detail11EmptyKernelIvEEvv:
[----:B------:R-:W-:Y:S01]  /*0000*/  LDC R1, c[0x0][0x37c] ;  /* 0x0000df00ff017b82 */ /* 0x000fe20000000800 */
[----:B------:R-:W-:Y:S05]  /*0010*/  EXIT ;  /* 0x000000000000794d */ /* 0x000fea0003800000 */
.L_x_4:
        /* <DEDUP_REMOVED lines=14> */
.L_x_82:


//--------------------- .text._Z9propagateP24curandStatePhilox4_32_10PdS1_S1_iiddddjiPKdPKbiS3_PKj --------------------------
	.section	.text._Z9propagateP24curandStatePhilox4_32_10PdS1_S1_iiddddjiPKdPKbiS3_PKj,"ax",@progbits
	.align	128
        .global         _Z9propagateP24curandStatePhilox4_32_10PdS1_S1_iiddddjiPKdPKbiS3_PKj
        .type           _Z9propagateP24curandStatePhilox4_32_10PdS1_S1_iiddddjiPKdPKbiS3_PKj,@function
        .size           _Z9propagateP24curandStatePhilox4_32_10PdS1_S1_iiddddjiPKdPKbiS3_PKj,(.L_x_80 - _Z9propagateP24curandStatePhilox4_32_10PdS1_S1_iiddddjiPKdPKbiS3_PKj)
        .other          _Z9propagateP24curandStatePhilox4_32_10PdS1_S1_iiddddjiPKdPKbiS3_PKj,@"STO_CUDA_ENTRY STV_DEFAULT"
_Z9propagateP24curandStatePhilox4_32_10PdS1_S1_iiddddjiPKdPKbiS3_PKj:
.text._Z9propagateP24curandStatePhilox4_32_10PdS1_S1_iiddddjiPKdPKbiS3_PKj:
[----:B------:R-:W0:Y:S01]  /*0000*/  LDC R1, c[0x0][0x37c] ;  /* 0x0000df00ff017b82 */ /* 0x000e220000000800 */
[----:B------:R-:W1:Y:S07]  /*0010*/  S2R R16, SR_TID.X ;  /* 0x0000000000107919 */ /* 0x000e6e0000002100 */
[----:B------:R-:W2:Y:S01]  /*0020*/  LDC.64 R48, c[0x0][0x380] ;  /* 0x0000e000ff307b82 */ /* 0x000ea20000000a00 */
[----:B------:R-:W1:Y:S01]  /*0030*/  LDCU UR38, c[0x0][0x360] ;  /* 0x00006c00ff2677ac */ /* 0x000e620008000800 */
[----:B0-----:R-:W-:Y:S01]  /*0040*/  VIADD R1, R1, 0xffffffd8 ;  /* 0xffffffd801017836 */ /* 0x001fe20000000000 */
[----:B------:R-:W1:Y:S01]  /*0050*/  S2R R3, SR_CTAID.X ;  /* 0x0000000000037919 */ /* 0x000e620000002500 */
[----:B------:R-:W0:Y:S01]  /*0060*/  LDCU.64 UR36, c[0x0][0x358] ;  /* 0x00006b00ff2477ac */ /* 0x000e220008000a00 */
[----:B------:R-:W3:Y:S01]  /*0070*/  LDCU UR4, c[0x0][0x3a4] ;  /* 0x00007480ff0477ac */ /* 0x000ee20008000800 */
[----:B-1----:R-:W-:-:S04]  /*0080*/  IMAD R16, R3, UR38, R16 ;  /* 0x0000002603107c24 */ /* 0x002fc8000f8e0210 */
[----:B--2---:R-:W-:-:S05]  /*0090*/  IMAD.WIDE R48, R16, 0x40, R48 ;  /* 0x0000004010307825 */ /* 0x004fca00078e0230 */
[----:B0-----:R0:W5:Y:S04]  /*00a0*/  LDG.E.64 R46, desc[UR36][R48.64+0x38] ;  /* 0x00003824302e7981 */ /* 0x001168000c1e1b00 */
[----:B------:R0:W5:Y:S04]  /*00b0*/  LDG.E.64 R40, desc[UR36][R48.64+0x30] ;  /* 0x0000302430287981 */ /* 0x000168000c1e1b00 */
[----:B------:R0:W5:Y:S04]  /*00c0*/  LDG.E.128 R36, desc[UR36][R48.64] ;  /* 0x0000002430247981 */ /* 0x000168000c1e1d00 */
[----:B------:R0:W5:Y:S04]  /*00d0*/  LDG.E.128 R32, desc[UR36][R48.64+0x10] ;  /* 0x0000102430207981 */ /* 0x000168000c1e1d00 */
[----:B------:R0:W5:Y:S01]  /*00e0*/  LDG.E.128 R28, desc[UR36][R48.64+0x20] ;  /* 0x00002024301c7981 */ /* 0x000162000c1e1d00 */
[----:B---3--:R-:W-:Y:S01]  /*00f0*/  ISETP.GE.AND P0, PT, R16, UR4, PT ;  /* 0x0000000410007c0c */ /* 0x008fe2000bf06270 */
[----:B------:R-:W-:-:S12]  /*0100*/  BSSY B9, `(.L_x_5) ;  /* 0x00002dd000097945 */ /* 0x000fd80003800000 */
[----:B0-----:R-:W-:Y:S05]  /*0110*/  @P0 BRA `(.L_x_6) ;  /* 0x0000002c006c0947 */ /* 0x001fea0003800000 */
[----:B------:R-:W0:Y:S01]  /*0120*/  LDC R2, c[0x0][0x3a0] ;  /* 0x0000e800ff027b82 */ /* 0x000e220000000800 */
[----:B------:R-:W1:Y:S01]  /*0130*/  LDCU UR4, c[0x0][0x3c8] ;  /* 0x00007900ff0477ac */ /* 0x000e620008000800 */
[----:B-----5:R-:W-:Y:S02]  /*0140*/  IMAD.MOV.U32 R6, RZ, RZ, R35 ;  /* 0x000000ffff067224 */ /* 0x020fe400078e0023 */
[----:B------:R-:W-:-:S04]  /*0150*/  IMAD.MOV.U32 R10, RZ, RZ, R30 ;  /* 0x000000ffff0a7224 */ /* 0x000fc800078e001e */
[----:B------:R-:W2:Y:S01]  /*0160*/  LDC R17, c[0x0][0x370] ;  /* 0x0000dc00ff117b82 */ /* 0x000ea20000000800 */
[----:B-1----:R-:W1:Y:S01]  /*0170*/  I2F.F64.U32 R44, UR4 ;  /* 0x00000004002c7d12 */ /* 0x002e620008201800 */
[----:B0-----:R-:W-:-:S05]  /*0180*/  IMAD.HI R2, R2, 0x68db8bad, RZ ;  /* 0x68db8bad02027827 */ /* 0x001fca00078e02ff */
[----:B------:R-:W-:Y:S01]  /*0190*/  SHF.R.U32.HI R3, RZ, 0x1f, R2 ;  /* 0x0000001fff037819 */ /* 0x000fe20000011602 */
[----:B--2---:R-:W-:-:S03]  /*01a0*/  IMAD R17, R17, UR38, RZ ;  /* 0x0000002611117c24 */ /* 0x004fc6000f8e02ff */
[----:B-1----:R-:W-:-:S07]  /*01b0*/  LEA.HI.SX32 R2, R2, R3, 0x14 ;  /* 0x0000000302027211 */ /* 0x002fce00078fa2ff */
.L_x_59:
[----:B0-----:R-:W0:Y:S01]  /*01c0*/  LDCU UR4, c[0x0][0x3cc] ;  /* 0x00007980ff0477ac */ /* 0x001e220008000800 */
[----:B------:R-:W-:Y:S01]  /*01d0*/  IMAD.IADD R16, R17, 0x1, R16 ;  /* 0x0000000111107824 */ /* 0x000fe200078e0210 */
[----:B------:R-:W-:Y:S01]  /*01e0*/  BSSY.RECONVERGENT B0, `(.L_x_7) ;  /* 0x00000b6000007945 */ /* 0x000fe20003800200 */
[C---:B-----5:R-:W-:Y:S01]  /*01f0*/  VIADD R5, R29.reuse, 0x1fd5c5a3 ;  /* 0x1fd5c5a31d057836 */ /* 0x060fe20000000000 */
[----:B------:R-:W1:Y:S01]  /*0200*/  LDCU UR5, c[0x0][0x3a4] ;  /* 0x00007480ff0577ac */ /* 0x000e620008000800 */
[C---:B------:R-:W-:Y:S01]  /*0210*/  VIADD R0, R29.reuse, 0xdb3d7428 ;  /* 0xdb3d74281d007836 */ /* 0x040fe20000000000 */
[C---:B------:R-:W-:Y:S01]  /*0220*/  IADD3 R12, PT, PT, R29.reuse, -0x4498517b, RZ ;  /* 0xbb67ae851d0c7810 */ /* 0x040fe20007ffe0ff */
[C---:B------:R-:W-:Y:S02]  /*0230*/  VIADD R4, R28.reuse, 0x8ff34781 ;  /* 0x8ff347811c047836 */ /* 0x040fe40000000000 */
[----:B------:R-:W-:Y:S02]  /*0240*/  VIADD R8, R28, 0x3c6ef372 ;  /* 0x3c6ef3721c087836 */ /* 0x000fe40000000000 */
[----:B------:R-:W-:-:S02]  /*0250*/  VIADD R3, R29, 0x96a522ad ;  /* 0x96a522ad1d037836 */ /* 0x000fc40000000000 */
[----:B------:R-:W-:Y:S02]  /*0260*/  VIADD R9, R29, 0x76cf5d0a ;  /* 0x76cf5d0a1d097836 */ /* 0x000fe40000000000 */
[----:B------:R-:W-:Y:S02]  /*0270*/  VIADD R7, R28, 0xdaa66d2b ;  /* 0xdaa66d2b1c077836 */ /* 0x000fe40000000000 */
[----:B------:R-:W-:Y:S01]  /*0280*/  IMAD.MOV.U32 R22, RZ, RZ, 0x0 ;  /* 0x00000000ff167424 */ /* 0x000fe200078e00ff */
[----:B0-----:R-:W-:Y:S01]  /*0290*/  UISETP.NE.AND UP0, UPT, UR4, 0x1, UPT ;  /* 0x000000010400788c */ /* 0x001fe2000bf05270 */
[----:B------:R-:W-:Y:S02]  /*02a0*/  IMAD.MOV.U32 R23, RZ, RZ, 0x3fe00000 ;  /* 0x3fe00000ff177424 */ /* 0x000fe400078e00ff */
[----:B------:R-:W-:Y:S01]  /*02b0*/  IMAD.MOV.U32 R30, RZ, RZ, 0x2 ;  /* 0x00000002ff1e7424 */ /* 0x000fe200078e00ff */
[----:B-1----:R-:W-:-:S04]  /*02c0*/  ISETP.GE.AND P0, PT, R16, UR5, PT ;  /* 0x0000000510007c0c */ /* 0x002fc8000bf06270 */
[----:B------:R-:W-:Y:S01]  /*02d0*/  P2R R42, PR, RZ, 0x1 ;  /* 0x00000001ff2a7803 */ /* 0x000fe20000000000 */
[----:B------:R-:W-:Y:S08]  /*02e0*/  BRA.U UP0, `(.L_x_8) ;  /* 0x0000000500607547 */ /* 0x000ff0000b800000 */
[----:B------:R-:W-:Y:S01]  /*02f0*/  ISETP.NE.AND P0, PT, R10, 0x1, PT ;  /* 0x000000010a00780c */ /* 0x000fe20003f05270 */
[----:B------:R-:W-:Y:S01]  /*0300*/  BSSY.RECONVERGENT B1, `(.L_x_9) ;  /* 0x0000051000017945 */ /* 0x000fe20003800200 */
[----:B------:R-:W-:Y:S02]  /*0310*/  IMAD.MOV.U32 R11, RZ, RZ, R33 ;  /* 0x000000ffff0b7224 */ /* 0x000fe400078e0021 */
[----:B------:R-:W-:-:S09]  /*0320*/  IMAD.MOV.U32 R35, RZ, RZ, R6 ;  /* 0x000000ffff237224 */ /* 0x000fd200078e0006 */
[----:B------:R-:W-:Y:S05]  /*0330*/  @!P0 BRA `(.L_x_10) ;  /* 0x0000000400348947 */ /* 0x000fea0003800000 */
[----:B------:R-:W-:-:S13]  /*0340*/  ISETP.NE.AND P0, PT, R10, 0x3, PT ;  /* 0x000000030a00780c */ /* 0x000fda0003f05270 */
[----:B------:R-:W-:Y:S05]  /*0350*/  @!P0 BRA `(.L_x_11) ;  /* 0x0000000000208947 */ /* 0x000fea0003800000 */
[----:B------:R-:W-:-:S13]  /*0360*/  ISETP.NE.AND P0, PT, R10, 0x2, PT ;  /* 0x000000020a00780c */ /* 0x000fda0003f05270 */
[----:B------:R-:W-:Y:S01]  /*0370*/  @!P0 MOV R30, 0x3 ;  /* 0x00000003001e8802 */ /* 0x000fe20000000f00 */
[----:B------:R-:W-:Y:S02]  /*0380*/  @!P0 IMAD.MOV.U32 R35, RZ, RZ, R6 ;  /* 0x000000ffff238224 */ /* 0x000fe400078e0006 */
[----:B------:R-:W-:Y:S02]  /*0390*/  @!P0 IMAD.MOV.U32 R11, RZ, RZ, R34 ;  /* 0x000000ffff0b8224 */ /* 0x000fe400078e0022 */
[----:B------:R-:W-:Y:S02]  /*03a0*/  @P0 VIADD R30, R10, 0x1 ;  /* 0x000000010a1e0836 */ /* 0x000fe40000000000 */
[----:B------:R-:W-:Y:S02]  /*03b0*/  @P0 IMAD.MOV.U32 R35, RZ, RZ, R6 ;  /* 0x000000ffff230224 */ /* 0x000fe400078e0006 */
[----:B------:R-:W-:Y:S01]  /*03c0*/  @P0 IMAD.MOV.U32 R11, RZ, RZ, R32 ;  /* 0x000000ffff0b0224 */ /* 0x000fe200078e0020 */
[----:B------:R-:W-:Y:S06]  /*03d0*/  BRA `(.L_x_10) ;  /* 0x00000004000c7947 */ /* 0x000fec0003800000 */
.L_x_11:
[----:B------:R-:W-:Y:S01]  /*03e0*/  VIADD R36, R36, 0x1 ;  /* 0x0000000124247836 */ /* 0x000fe20000000000 */
[----:B------:R-:W-:Y:S03]  /*03f0*/  BSSY.RECONVERGENT B2, `(.L_x_12) ;  /* 0x000000c000027945 */ /* 0x000fe60003800200 */
[C---:B------:R-:W-:Y:S01]  /*0400*/  IMAD.WIDE.U32 R14, R36.reuse, -0x2daee0ad, RZ ;  /* 0xd2511f53240e7825 */ /* 0x040fe200078e00ff */
[----:B------:R-:W-:-:S13]  /*0410*/  ISETP.NE.AND P0, PT, R36, RZ, PT ;  /* 0x000000ff2400720c */ /* 0x000fda0003f05270 */
[----:B------:R-:W-:Y:S05]  /*0420*/  @P0 BRA `(.L_x_13) ;  /* 0x0000000000200947 */ /* 0x000fea0003800000 */
[----:B------:R-:W-:-:S05]  /*0430*/  VIADD R37, R37, 0x1 ;  /* 0x0000000125257836 */ /* 0x000fca0000000000 */
[----:B------:R-:W-:-:S13]  /*0440*/  ISETP.NE.AND P0, PT, R37, RZ, PT ;  /* 0x000000ff2500720c */ /* 0x000fda0003f05270 */
[----:B------:R-:W-:Y:S01]  /*0450*/  @!P0 VIADD R38, R38, 0x1 ;  /* 0x0000000126268836 */ /* 0x000fe20000000000 */
[----:B------:R-:W-:Y:S01]  /*0460*/  @!P0 IADD3 R10, PT, PT, R39, 0x1, RZ ;  /* 0x00000001270a8810 */ /* 0x000fe20007ffe0ff */
[----:B------:R-:W-:-:S03]  /*0470*/  @!P0 IMAD.MOV.U32 R37, RZ, RZ, RZ ;  /* 0x000000ffff258224 */ /* 0x000fc600078e00ff */
[----:B------:R-:W-:-:S13]  /*0480*/  ISETP.NE.AND P1, PT, R38, RZ, !P0 ;  /* 0x000000ff2600720c */ /* 0x000fda0004725270 */
[----:B------:R-:W-:-:S04]  /*0490*/  @P1 IMAD.MOV R10, RZ, RZ, R39 ;  /* 0x000000ffff0a1224 */ /* 0x000fc800078e0227 */
[----:B------:R-:W-:-:S07]  /*04a0*/  @!P0 IMAD.MOV.U32 R39, RZ, RZ, R10 ;  /* 0x000000ffff278224 */ /* 0x000fce00078e000a */
.L_x_13:
[----:B------:R-:W-:Y:S05]  /*04b0*/  BSYNC.RECONVERGENT B2 ;  /* 0x0000000000027941 */ /* 0x000fea0003800200 */
.L_x_12:
[----:B------:R-:W-:Y:S01]  /*04c0*/  IMAD.WIDE.U32 R18, R38, -0x326172a9, RZ ;  /* 0xcd9e8d5726127825 */ /* 0x000fe200078e00ff */
[----:B------:R-:W-:-:S03]  /*04d0*/  LOP3.LUT R10, R39, R15, R29, 0x96, !PT ;  /* 0x0000000f270a7212 */ /* 0x000fc600078e961d */
[----:B------:R-:W-:Y:S01]  /*04e0*/  VIADD R13, R28, 0x9e3779b9 ;  /* 0x9e3779b91c0d7836 */ /* 0x000fe20000000000 */
[----:B------:R-:W-:Y:S01]  /*04f0*/  LOP3.LUT R20, R37, R28, R19, 0x96, !PT ;  /* 0x0000001c25147212 */ /* 0x000fe200078e9613 */
[----:B------:R-:W-:-:S04]  /*0500*/  IMAD.WIDE.U32 R10, R10, -0x326172a9, RZ ;  /* 0xcd9e8d570a0a7825 */ /* 0x000fc800078e00ff */
[----:B------:R-:W-:Y:S01]  /*0510*/  IMAD.WIDE.U32 R20, R20, -0x2daee0ad, RZ ;  /* 0xd2511f5314147825 */ /* 0x000fe200078e00ff */
[----:B------:R-:W-:-:S03]  /*0520*/  LOP3.LUT R13, R13, R18, R11, 0x96, !PT ;  /* 0x000000120d0d7212 */ /* 0x000fc600078e960b */
[----:B------:R-:W-:Y:S01]  /*0530*/  VIADD R11, R29, 0x32370b8f ;  /* 0x32370b8f1d0b7836 */ /* 0x000fe20000000000 */
[----:B------:R-:W-:Y:S01]  /*0540*/  LOP3.LUT R14, R12, R14, R21, 0x96, !PT ;  /* 0x0000000e0c0e7212 */ /* 0x000fe200078e9615 */
[----:B------:R-:W-:-:S04]  /*0550*/  IMAD.WIDE.U32 R12, R13, -0x2daee0ad, RZ ;  /* 0xd2511f530d0c7825 */ /* 0x000fc800078e00ff */
[----:B------:R-:W-:Y:S01]  /*0560*/  IMAD.WIDE.U32 R14, R14, -0x326172a9, RZ ;  /* 0xcd9e8d570e0e7825 */ /* 0x000fe200078e00ff */
[----:B------:R-:W-:-:S03]  /*0570*/  LOP3.LUT R9, R9, R20, R13, 0x96, !PT ;  /* 0x0000001409097212 */ /* 0x000fc600078e960d */
[----:B------:R-:W-:Y:S01]  /*0580*/  IMAD.MOV.U32 R30, RZ, RZ, RZ ;  /* 0x000000ffff1e7224 */ /* 0x000fe200078e00ff */
        /* <DEDUP_REMOVED lines=9> */
[C---:B------:R-:W-:Y:S02]  /*0620*/  VIADD R7, R28.reuse, 0x78dde6e4 ;  /* 0x78dde6e41c077836 */ /* 0x040fe40000000000 */
[----:B------:R-:W-:-:S03]  /*0630*/  VIADD R11, R28, 0x1715609d ;  /* 0x1715609d1c0b7836 */ /* 0x000fc60000000000 */
[----:B------:R-:W-:Y:S01]  /*0640*/  LOP3.LUT R14, R7, R8, R13, 0x96, !PT ;  /* 0x00000008070e7212 */ /* 0x000fe200078e960d */
[----:B------:R-:W-:Y:S01]  /*0650*/  IMAD.WIDE.U32 R8, R9, -0x326172a9, RZ ;  /* 0xcd9e8d5709087825 */ /* 0x000fe200078e00ff */
[----:B------:R-:W-:-:S03]  /*0660*/  IADD3 R7, PT, PT, R29, -0x56f99767, RZ ;  /* 0xa90668991d077810 */ /* 0x000fc60007ffe0ff */
[----:B------:R-:W-:Y:S01]  /*0670*/  IMAD.WIDE.U32 R14, R14, -0x2daee0ad, RZ ;  /* 0xd2511f530e0e7825 */ /* 0x000fe200078e00ff */
[----:B------:R-:W-:-:S03]  /*0680*/  LOP3.LUT R11, R11, R12, R9, 0x96, !PT ;  /* 0x0000000c0b0b7212 */ /* 0x000fc600078e9609 */
[----:B------:R-:W-:Y:S01]  /*0690*/  VIADD R9, R29, 0x646e171e ;  /* 0x646e171e1d097836 */ /* 0x000fe20000000000 */
[----:B------:R-:W-:Y:S01]  /*06a0*/  LOP3.LUT R12, R7, R10, R15, 0x96, !PT ;  /* 0x0000000a070c7212 */ /* 0x000fe200078e960f */
[----:B------:R-:W-:-:S04]  /*06b0*/  IMAD.WIDE.U32 R10, R11, -0x2daee0ad, RZ ;  /* 0xd2511f530b0a7825 */ /* 0x000fc800078e00ff */
[----:B------:R-:W-:Y:S01]  /*06c0*/  IMAD.WIDE.U32 R12, R12, -0x326172a9, RZ ;  /* 0xcd9e8d570c0c7825 */ /* 0x000fe200078e00ff */
[----:B------:R-:W-:-:S03]  /*06d0*/  LOP3.LUT R14, R9, R14, R11, 0x96, !PT ;  /* 0x0000000e090e7212 */ /* 0x000fc600078e960b */
[----:B------:R-:W-:Y:S02]  /*06e0*/  VIADD R7, R28, 0xb54cda56 ;  /* 0xb54cda561c077836 */ /* 0x000fe40000000000 */
[----:B------:R-:W-:-:S03]  /*06f0*/  IMAD.WIDE.U32 R14, R14, -0x326172a9, RZ ;  /* 0xcd9e8d570e0e7825 */ /* 0x000fc600078e00ff */
[----:B------:R-:W-:Y:S01]  /*0700*/  LOP3.LUT R8, R7, R8, R13, 0x96, !PT ;  /* 0x0000000807087212 */ /* 0x000fe200078e960d */
[----:B------:R-:W-:-:S04]  /*0710*/  VIADD R7, R28, 0x5384540f ;  /* 0x5384540f1c077836 */ /* 0x000fc80000000000 */
[----:B------:R-:W-:Y:S01]  /*0720*/  IMAD.WIDE.U32 R8, R8, -0x2daee0ad, RZ ;  /* 0xd2511f5308087825 */ /* 0x000fe200078e00ff */
[----:B------:R-:W-:-:S04]  /*0730*/  LOP3.LUT R34, R7, R12, R15, 0x96, !PT ;  /* 0x0000000c07227212 */ /* 0x000fc800078e960f */
[----:B------:R-:W-:Y:S01]  /*0740*/  LOP3.LUT R32, R5, R10, R9, 0x96, !PT ;  /* 0x0000000a05207212 */ /* 0x000fe200078e9609 */
[----:B------:R-:W-:-:S04]  /*0750*/  IMAD.WIDE.U32 R34, R34, -0x2daee0ad, RZ ;  /* 0xd2511f5322227825 */ /* 0x000fc800078e00ff */
[----:B------:R-:W-:Y:S01]  /*0760*/  IMAD.WIDE.U32 R32, R32, -0x326172a9, RZ ;  /* 0xcd9e8d5720207825 */ /* 0x000fe200078e00ff */
[----:B------:R-:W-:-:S03]  /*0770*/  LOP3.LUT R10, R0, R8, R35, 0x96, !PT ;  /* 0x00000008000a7212 */ /* 0x000fc600078e9623 */
[----:B------:R-:W-:Y:S02]  /*0780*/  VIADD R5, R28, 0xf1bbcdc8 ;  /* 0xf1bbcdc81c057836 */ /* 0x000fe40000000000 */
[----:B------:R-:W-:-:S03]  /*0790*/  IMAD.WIDE.U32 R10, R10, -0x326172a9, RZ ;  /* 0xcd9e8d570a0a7825 */ /* 0x000fc600078e00ff */
[----:B------:R-:W-:Y:S01]  /*07a0*/  LOP3.LUT R8, R5, R14, R33, 0x96, !PT ;  /* 0x0000000e05087212 */ /* 0x000fe200078e9621 */
[----:B------:R-:W-:Y:S01]  /*07b0*/  IMAD.MOV.U32 R33, RZ, RZ, R10 ;  /* 0x000000ffff217224 */ /* 0x000fe200078e000a */
[----:B------:R-:W-:Y:S01]  /*07c0*/  LOP3.LUT R32, R4, R32, R11, 0x96, !PT ;  /* 0x0000002004207212 */ /* 0x000fe200078e960b */
[----:B------:R-:W-:Y:S02]  /*07d0*/  IMAD.MOV.U32 R11, RZ, RZ, R6 ;  /* 0x000000ffff0b7224 */ /* 0x000fe400078e0006 */
[----:B------:R-:W-:-:S04]  /*07e0*/  IMAD.WIDE.U32 R8, R8, -0x2daee0ad, RZ ;  /* 0xd2511f5308087825 */ /* 0x000fc800078e00ff */
[----:B------:R-:W-:Y:S01]  /*07f0*/  IMAD.MOV.U32 R35, RZ, RZ, R8 ;  /* 0x000000ffff237224 */ /* 0x000fe200078e0008 */
[----:B------:R-:W-:-:S07]  /*0800*/  LOP3.LUT R34, R3, R34, R9, 0x96, !PT ;  /* 0x0000002203227212 */ /* 0x000fce00078e9609 */
.L_x_10:
[----:B------:R-:W-:Y:S05]  /*0810*/  BSYNC.RECONVERGENT B1 ;  /* 0x0000000000017941 */ /* 0x000fea0003800200 */
.L_x_9:
[----:B------:R-:W0:Y:S01]  /*0820*/  I2F.F64.U32 R22, R11 ;  /* 0x0000000b00167312 */ /* 0x000e220000201800 */
[----:B------:R-:W-:Y:S02]  /*0830*/  HFMA2 R4, -RZ, RZ, 0, 0 ;  /* 0x00000000ff047431 */ /* 0x000fe400000001ff */
[----:B------:R-:W-:-:S06]  /*0840*/  IMAD.MOV.U32 R5, RZ, RZ, 0x3df00000 ;  /* 0x3df00000ff057424 */ /* 0x000fcc00078e00ff */
[----:B0-----:R-:W-:Y:S01]  /*0850*/  DFMA R22, R22, R4, 2.3283064365386962891e-10 ;  /* 0x3df000001616742b */ /* 0x001fe20000000004 */
[----:B------:R-:W-:Y:S10]  /*0860*/  BRA `(.L_x_14) ;  /* 0x0000000400347947 */ /* 0x000ff40003800000 */
.L_x_8:
[----:B------:R-:W-:Y:S01]  /*0870*/  ISETP.NE.AND P0, PT, R10, 0x1, PT ;  /* 0x000000010a00780c */ /* 0x000fe20003f05270 */
[----:B------:R-:W-:-:S12]  /*0880*/  IMAD.MOV.U32 R35, RZ, RZ, R6 ;  /* 0x000000ffff237224 */ /* 0x000fd800078e0006 */
[----:B------:R-:W-:Y:S05]  /*0890*/  @!P0 BRA `(.L_x_14) ;  /* 0x0000000400288947 */ /* 0x000fea0003800000 */
[----:B------:R-:W-:-:S13]  /*08a0*/  ISETP.NE.AND P0, PT, R10, 0x3, PT ;  /* 0x000000030a00780c */ /* 0x000fda0003f05270 */
[----:B------:R-:W-:Y:S05]  /*08b0*/  @!P0 BRA `(.L_x_15) ;  /* 0x0000000000188947 */ /* 0x000fea0003800000 */
[----:B------:R-:W-:-:S13]  /*08c0*/  ISETP.NE.AND P0, PT, R10, 0x2, PT ;  /* 0x000000020a00780c */ /* 0x000fda0003f05270 */
[----:B------:R-:W-:Y:S02]  /*08d0*/  @!P0 IMAD.MOV.U32 R30, RZ, RZ, 0x3 ;  /* 0x00000003ff1e8424 */ /* 0x000fe400078e00ff */
[--C-:B------:R-:W-:Y:S02]  /*08e0*/  @!P0 IMAD.MOV.U32 R35, RZ, RZ, R6.reuse ;  /* 0x000000ffff238224 */ /* 0x100fe400078e0006 */
[----:B------:R-:W-:Y:S02]  /*08f0*/  @P0 VIADD R30, R10, 0x1 ;  /* 0x000000010a1e0836 */ /* 0x000fe40000000000 */
[----:B------:R-:W-:Y:S01]  /*0900*/  @P0 IMAD.MOV.U32 R35, RZ, RZ, R6 ;  /* 0x000000ffff230224 */ /* 0x000fe200078e0006 */
[----:B------:R-:W-:Y:S06]  /*0910*/  BRA `(.L_x_14) ;  /* 0x0000000400087947 */ /* 0x000fec0003800000 */
.L_x_15:
[----:B------:R-:W-:Y:S01]  /*0920*/  VIADD R36, R36, 0x1 ;  /* 0x0000000124247836 */ /* 0x000fe20000000000 */
[----:B------:R-:W-:Y:S03]  /*0930*/  BSSY.RECONVERGENT B1, `(.L_x_16) ;  /* 0x000000c000017945 */ /* 0x000fe60003800200 */
[C---:B------:R-:W-:Y:S01]  /*0940*/  IMAD.WIDE.U32 R14, R36.reuse, -0x2daee0ad, RZ ;  /* 0xd2511f53240e7825 */ /* 0x040fe200078e00ff */
[----:B------:R-:W-:-:S13]  /*0950*/  ISETP.NE.AND P0, PT, R36, RZ, PT ;  /* 0x000000ff2400720c */ /* 0x000fda0003f05270 */
[----:B------:R-:W-:Y:S05]  /*0960*/  @P0 BRA `(.L_x_17) ;  /* 0x0000000000200947 */ /* 0x000fea0003800000 */
[----:B------:R-:W-:-:S05]  /*0970*/  VIADD R37, R37, 0x1 ;  /* 0x0000000125257836 */ /* 0x000fca0000000000 */
[----:B------:R-:W-:-:S13]  /*0980*/  ISETP.NE.AND P0, PT, R37, RZ, PT ;  /* 0x000000ff2500720c */ /* 0x000fda0003f05270 */
[----:B------:R-:W-:Y:S01]  /*0990*/  @!P0 IADD3 R38, PT, PT, R38, 0x1, RZ ;  /* 0x0000000126268810 */ /* 0x000fe20007ffe0ff */
[----:B------:R-:W-:Y:S02]  /*09a0*/  @!P0 VIADD R6, R39, 0x1 ;  /* 0x0000000127068836 */ /* 0x000fe40000000000 */
[----:B------:R-:W-:Y:S01]  /*09b0*/  @!P0 IMAD.MOV.U32 R37, RZ, RZ, RZ ;  /* 0x000000ffff258224 */ /* 0x000fe200078e00ff */
[----:B------:R-:W-:-:S13]  /*09c0*/  ISETP.NE.AND P1, PT, R38, RZ, !P0 ;  /* 0x000000ff2600720c */ /* 0x000fda0004725270 */
[----:B------:R-:W-:-:S04]  /*09d0*/  @P1 IMAD.MOV R6, RZ, RZ, R39 ;  /* 0x000000ffff061224 */ /* 0x000fc800078e0227 */
[----:B------:R-:W-:-:S07]  /*09e0*/  @!P0 IMAD.MOV.U32 R39, RZ, RZ, R6 ;  /* 0x000000ffff278224 */ /* 0x000fce00078e0006 */
.L_x_17:
[----:B------:R-:W-:Y:S05]  /*09f0*/  BSYNC.RECONVERGENT B1 ;  /* 0x0000000000017941 */ /* 0x000fea0003800200 */
.L_x_16:
        /* <DEDUP_REMOVED lines=21> */
[----:B------:R-:W-:Y:S02]  /*0b50*/  LOP3.LUT R9, R9, R10, R7, 0x96, !PT ;  /* 0x0000000a09097212 */ /* 0x000fe400078e9607 */
[C---:B------:R-:W-:Y:S01]  /*0b60*/  IADD3 R7, PT, PT, R28.reuse, 0x1715609d, RZ ;  /* 0x1715609d1c077810 */ /* 0x040fe20007ffe0ff */
[----:B------:R-:W-:-:S05]  /*0b70*/  VIADD R11, R28, 0x78dde6e4 ;  /* 0x78dde6e41c0b7836 */ /* 0x000fca0000000000 */
[----:B------:R-:W-:Y:S01]  /*0b80*/  LOP3.LUT R10, R11, R8, R13, 0x96, !PT ;  /* 0x000000080b0a7212 */ /* 0x000fe200078e960d */
[----:B------:R-:W-:-:S04]  /*0b90*/  IMAD.WIDE.U32 R8, R9, -0x326172a9, RZ ;  /* 0xcd9e8d5709087825 */ /* 0x000fc800078e00ff */
[----:B------:R-:W-:Y:S01]  /*0ba0*/  IMAD.WIDE.U32 R10, R10, -0x2daee0ad, RZ ;  /* 0xd2511f530a0a7825 */ /* 0x000fe200078e00ff */
[----:B------:R-:W-:-:S03]  /*0bb0*/  LOP3.LUT R7, R7, R12, R9, 0x96, !PT ;  /* 0x0000000c07077212 */ /* 0x000fc600078e9609 */
[----:B------:R-:W-:Y:S02]  /*0bc0*/  VIADD R13, R29, 0xa9066899 ;  /* 0xa90668991d0d7836 */ /* 0x000fe40000000000 */
[----:B------:R-:W-:-:S03]  /*0bd0*/  VIADD R9, R28, 0xb54cda56 ;  /* 0xb54cda561c097836 */ /* 0x000fc60000000000 */
[----:B------:R-:W-:Y:S01]  /*0be0*/  LOP3.LUT R12, R13, R6, R11, 0x96, !PT ;  /* 0x000000060d0c7212 */ /* 0x000fe200078e960b */
[----:B------:R-:W-:-:S04]  /*0bf0*/  IMAD.WIDE.U32 R6, R7, -0x2daee0ad, RZ ;  /* 0xd2511f5307067825 */ /* 0x000fc800078e00ff */
[----:B------:R-:W-:Y:S02]  /*0c00*/  VIADD R11, R29, 0x646e171e ;  /* 0x646e171e1d0b7836 */ /* 0x000fe40000000000 */
[----:B------:R-:W-:-:S03]  /*0c10*/  IMAD.WIDE.U32 R12, R12, -0x326172a9, RZ ;  /* 0xcd9e8d570c0c7825 */ /* 0x000fc600078e00ff */
[----:B------:R-:W-:Y:S01]  /*0c20*/  LOP3.LUT R10, R11, R10, R7, 0x96, !PT ;  /* 0x0000000a0b0a7212 */ /* 0x000fe200078e9607 */
[----:B------:R-:W-:Y:S01]  /*0c30*/  VIADD R7, R28, 0x5384540f ;  /* 0x5384540f1c077836 */ /* 0x000fe20000000000 */
[----:B------:R-:W-:-:S03]  /*0c40*/  LOP3.LUT R8, R9, R8, R13, 0x96, !PT ;  /* 0x0000000809087212 */ /* 0x000fc600078e960d */
[----:B------:R-:W-:-:S04]  /*0c50*/  IMAD.WIDE.U32 R10, R10, -0x326172a9, RZ ;  /* 0xcd9e8d570a0a7825 */ /* 0x000fc800078e00ff */
        /* <DEDUP_REMOVED lines=10> */
[----:B------:R-:W-:-:S03]  /*0d00*/  LOP3.LUT R32, R4, R32, R9, 0x96, !PT ;  /* 0x0000002004207212 */ /* 0x000fc600078e9609 */
[----:B------:R-:W-:-:S04]  /*0d10*/  IMAD.WIDE.U32 R6, R6, -0x2daee0ad, RZ ;  /* 0xd2511f5306067825 */ /* 0x000fc800078e00ff */
[----:B------:R-:W-:Y:S01]  /*0d20*/  IMAD.MOV.U32 R35, RZ, RZ, R6 ;  /* 0x000000ffff237224 */ /* 0x000fe200078e0006 */
[----:B------:R-:W-:-:S07]  /*0d30*/  LOP3.LUT R34, R3, R34, R7, 0x96, !PT ;  /* 0x0000002203227212 */ /* 0x000fce00078e9607 */
.L_x_14:
[----:B------:R-:W-:Y:S05]  /*0d40*/  BSYNC.RECONVERGENT B0 ;  /* 0x0000000000007941 */ /* 0x000fea0003800200 */
.L_x_7:
[----:B------:R-:W0:Y:S02]  /*0d50*/  LDCU UR4, c[0x0][0x3a0] ;  /* 0x00007400ff0477ac */ /* 0x000e240008000800 */
[----:B0-----:R-:W-:-:S09]  /*0d60*/  UISETP.GE.AND UP0, UPT, UR4, 0x1, UPT ;  /* 0x000000010400788c */ /* 0x001fd2000bf06270 */
[----:B------:R-:W-:Y:S05]  /*0d70*/  BRA.U !UP0, `(.L_x_18) ;  /* 0x0000002108447547 */ /* 0x000fea000b800000 */
[----:B------:R-:W-:Y:S01]  /*0d80*/  BSSY B8, `(.L_x_18) ;  /* 0x0000210000087945 */ /* 0x000fe20003800000 */
[----:B------:R-:W-:Y:S02]  /*0d90*/  CS2R R18, SRZ ;  /* 0x0000000000127805 */ /* 0x000fe4000001ff00 */
[----:B------:R-:W-:Y:S02]  /*0da0*/  CS2R R24, SRZ ;  /* 0x0000000000187805 */ /* 0x000fe4000001ff00 */
[----:B------:R-:W-:Y:S01]  /*0db0*/  MOV R26, R22 ;  /* 0x00000016001a7202 */ /* 0x000fe20000000f00 */
[----:B------:R-:W-:-:S07]  /*0dc0*/  IMAD.MOV.U32 R27, RZ, RZ, R23 ;  /* 0x000000ffff1b7224 */ /* 0x000fce00078e0017 */
.L_x_58:
[C---:B-----5:R-:W-:Y:S02]  /*0dd0*/  DADD R4, R26.reuse, 1 ;  /* 0x3ff000001a047429 */ /* 0x060fe40000000000 */
[----:B------:R-:W-:-:S08]  /*0de0*/  DSETP.GEU.AND P0, PT, R26, RZ, PT ;  /* 0x000000ff1a00722a */ /* 0x000fd00003f0e000 */
[----:B------:R-:W-:Y:S02]  /*0df0*/  FSEL R6, R4, R26, !P0 ;  /* 0x0000001a04067208 */ /* 0x000fe40004000000 */
[----:B------:R-:W-:-:S06]  /*0e00*/  FSEL R7, R5, R27, !P0 ;  /* 0x0000001b05077208 */ /* 0x000fcc0004000000 */
[C---:B------:R-:W-:Y:S02]  /*0e10*/  DADD R4, R6.reuse, -1 ;  /* 0xbff0000006047429 */ /* 0x040fe40000000000 */
[----:B------:R-:W-:-:S08]  /*0e20*/  DSETP.GT.AND P0, PT, R6, 1, PT ;  /* 0x3ff000000600742a */ /* 0x000fd00003f04000 */
[----:B------:R-:W-:Y:S02]  /*0e30*/  FSEL R6, R4, R6, P0 ;  /* 0x0000000604067208 */ /* 0x000fe40000000000 */
[----:B------:R-:W-:Y:S02]  /*0e40*/  FSEL R7, R5, R7, P0 ;  /* 0x0000000705077208 */ /* 0x000fe40000000000 */
[----:B0-----:R-:W0:Y:S04]  /*0e50*/  LDC.64 R4, c[0x0][0x3f0] ;  /* 0x0000fc00ff047b82 */ /* 0x001e280000000a00 */
[----:B------:R-:W-:-:S10]  /*0e60*/  DMUL R6, R44, R6 ;  /* 0x000000062c067228 */ /* 0x000fd40000000000 */
[----:B------:R-:W0:Y:S02]  /*0e70*/  F2I.F64.FLOOR R7, R6 ;  /* 0x0000000600077311 */ /* 0x000e240000305100 */
[----:B0-----:R-:W-:-:S05]  /*0e80*/  IMAD.WIDE R8, R7, 0x4, R4 ;  /* 0x0000000407087825 */ /* 0x001fca00078e0204 */
[----:B------:R0:W5:Y:S01]  /*0e90*/  LDG.E R0, desc[UR36][R8.64] ;  /* 0x0000002408007981 */ /* 0x000162000c1e1900 */
[----:B------:R-:W-:Y:S01]  /*0ea0*/  ISETP.NE.AND P0, PT, R30, 0x1, PT ;  /* 0x000000011e00780c */ /* 0x000fe20003f05270 */
[----:B------:R-:W-:Y:S01]  /*0eb0*/  BSSY.RECONVERGENT B0, `(.L_x_19) ;  /* 0x0000057000007945 */ /* 0x000fe20003800200 */
[----:B------:R-:W-:Y:S02]  /*0ec0*/  IMAD.MOV.U32 R43, RZ, RZ, 0x2 ;  /* 0x00000002ff2b7424 */ /* 0x000fe400078e00ff */
[----:B------:R-:W-:-:S09]  /*0ed0*/  IMAD.MOV.U32 R10, RZ, RZ, R33 ;  /* 0x000000ffff0a7224 */ /* 0x000fd200078e0021 */
[----:B0-----:R-:W-:Y:S05]  /*0ee0*/  @!P0 BRA `(.L_x_20) ;  /* 0x00000004004c8947 */ /* 0x001fea0003800000 */
[----:B------:R-:W-:-:S13]  /*0ef0*/  ISETP.NE.AND P0, PT, R30, 0x3, PT ;  /* 0x000000031e00780c */ /* 0x000fda0003f05270 */
[----:B------:R-:W-:Y:S05]  /*0f00*/  @!P0 BRA `(.L_x_21) ;  /* 0x0000000000188947 */ /* 0x000fea0003800000 */
[----:B------:R-:W-:-:S13]  /*0f10*/  ISETP.NE.AND P0, PT, R30, 0x2, PT ;  /* 0x000000021e00780c */ /* 0x000fda0003f05270 */
[----:B------:R-:W-:Y:S02]  /*0f20*/  @!P0 IMAD.MOV.U32 R43, RZ, RZ, 0x3 ;  /* 0x00000003ff2b8424 */ /* 0x000fe400078e00ff */
[----:B------:R-:W-:Y:S02]  /*0f30*/  @!P0 IMAD.MOV.U32 R10, RZ, RZ, R34 ;  /* 0x000000ffff0a8224 */ /* 0x000fe400078e0022 */
[----:B------:R-:W-:Y:S02]  /*0f40*/  @P0 VIADD R43, R30, 0x1 ;  /* 0x000000011e2b0836 */ /* 0x000fe40000000000 */
[----:B------:R-:W-:Y:S01]  /*0f50*/  @P0 IMAD.MOV.U32 R10, RZ, RZ, R32 ;  /* 0x000000ffff0a0224 */ /* 0x000fe200078e0020 */
[----:B------:R-:W-:Y:S06]  /*0f60*/  BRA `(.L_x_20) ;  /* 0x00000004002c7947 */ /* 0x000fec0003800000 */
.L_x_21:
[----:B------:R-:W-:Y:S01]  /*0f70*/  VIADD R36, R36, 0x1 ;  /* 0x0000000124247836 */ /* 0x000fe20000000000 */
[----:B------:R-:W-:Y:S03]  /*0f80*/  BSSY.RECONVERGENT B1, `(.L_x_22) ;  /* 0x000000c000017945 */ /* 0x000fe60003800200 */
[C---:B------:R-:W-:Y:S01]  /*0f90*/  IMAD.WIDE.U32 R10, R36.reuse, -0x2daee0ad, RZ ;  /* 0xd2511f53240a7825 */ /* 0x040fe200078e00ff */
[----:B------:R-:W-:-:S13]  /*0fa0*/  ISETP.NE.AND P0, PT, R36, RZ, PT ;  /* 0x000000ff2400720c */ /* 0x000fda0003f05270 */
[----:B------:R-:W-:Y:S05]  /*0fb0*/  @P0 BRA `(.L_x_23) ;  /* 0x0000000000200947 */ /* 0x000fea0003800000 */
[----:B------:R-:W-:-:S04]  /*0fc0*/  IADD3 R37, PT, PT, R37, 0x1, RZ ;  /* 0x0000000125257810 */ /* 0x000fc80007ffe0ff */
[----:B------:R-:W-:-:S13]  /*0fd0*/  ISETP.NE.AND P0, PT, R37, RZ, PT ;  /* 0x000000ff2500720c */ /* 0x000fda0003f05270 */
[----:B------:R-:W-:Y:S02]  /*0fe0*/  @!P0 VIADD R38, R38, 0x1 ;  /* 0x0000000126268836 */ /* 0x000fe40000000000 */
[----:B------:R-:W-:Y:S02]  /*0ff0*/  @!P0 VIADD R3, R39, 0x1 ;  /* 0x0000000127038836 */ /* 0x000fe40000000000 */
[----:B------:R-:W-:Y:S01]  /*1000*/  @!P0 IMAD.MOV.U32 R37, RZ, RZ, RZ ;  /* 0x000000ffff258224 */ /* 0x000fe200078e00ff */
[----:B------:R-:W-:-:S13]  /*1010*/  ISETP.NE.AND P1, PT, R38, RZ, !P0 ;  /* 0x000000ff2600720c */ /* 0x000fda0004725270 */
[----:B------:R-:W-:-:S04]  /*1020*/  @P1 IMAD.MOV R3, RZ, RZ, R39 ;  /* 0x000000ffff031224 */ /* 0x000fc800078e0227 */
[----:B------:R-:W-:-:S07]  /*1030*/  @!P0 IMAD.MOV.U32 R39, RZ, RZ, R3 ;  /* 0x000000ffff278224 */ /* 0x000fce00078e0003 */
.L_x_23:
[----:B------:R-:W-:Y:S05]  /*1040*/  BSYNC.RECONVERGENT B1 ;  /* 0x0000000000017941 */ /* 0x000fea0003800200 */
.L_x_22:
[----:B------:R-:W-:Y:S01]  /*1050*/  IMAD.WIDE.U32 R12, R38, -0x326172a9, RZ ;  /* 0xcd9e8d57260c7825 */ /* 0x000fe200078e00ff */
[----:B------:R-:W-:Y:S02]  /*1060*/  LOP3.LUT R6, R39, R11, R29, 0x96, !PT ;  /* 0x0000000b27067212 */ /* 0x000fe400078e961d */
[----:B------:R-:W-:Y:S01]  /*1070*/  MOV R43, RZ ;  /* 0x000000ff002b7202 */ /* 0x000fe20000000f00 */
        /* <DEDUP_REMOVED lines=8> */
[----:B------:R-:W-:-:S04]  /*1100*/  IMAD.WIDE.U32 R10, R11, -0x2daee0ad, RZ ;  /* 0xd2511f530b0a7825 */ /* 0x000fc800078e00ff */
[----:B------:R-:W-:Y:S01]  /*1110*/  IMAD.WIDE.U32 R12, R3, -0x326172a9, RZ ;  /* 0xcd9e8d57030c7825 */ /* 0x000fe200078e00ff */
[C---:B------:R-:W-:Y:S02]  /*1120*/  IADD3 R3, PT, PT, R28.reuse, 0x3c6ef372, RZ ;  /* 0x3c6ef3721c037810 */ /* 0x040fe40007ffe0ff */
[----:B------:R-:W-:Y:S01]  /*1130*/  LOP3.LUT R7, R7, R8, R11, 0x96, !PT ;  /* 0x0000000807077212 */ /* 0x000fe200078e960b */
[----:B------:R-:W-:Y:S01]  /*1140*/  VIADD R9, R28, 0xdaa66d2b ;  /* 0xdaa66d2b1c097836 */ /* 0x000fe20000000000 */
[----:B------:R-:W-:-:S03]  /*1150*/  LOP3.LUT R3, R3, R6, R13, 0x96, !PT ;  /* 0x0000000603037212 */ /* 0x000fc600078e960d */
[----:B------:R-:W-:-:S04]  /*1160*/  IMAD.WIDE.U32 R6, R7, -0x326172a9, RZ ;  /* 0xcd9e8d5707067825 */ /* 0x000fc800078e00ff */
[----:B------:R-:W-:Y:S01]  /*1170*/  IMAD.WIDE.U32 R14, R3, -0x2daee0ad, RZ ;  /* 0xd2511f53030e7825 */ /* 0x000fe200078e00ff */
[----:B------:R-:W-:-:S03]  /*1180*/  LOP3.LUT R9, R9, R12, R7, 0x96, !PT ;  /* 0x0000000c09097212 */ /* 0x000fc600078e9607 */
[----:B------:R-:W-:Y:S02]  /*1190*/  VIADD R3, R29, 0x32370b8f ;  /* 0x32370b8f1d037836 */ /* 0x000fe40000000000 */
[----:B------:R-:W-:-:S03]  /*11a0*/  IMAD.WIDE.U32 R8, R9, -0x2daee0ad, RZ ;  /* 0xd2511f5309087825 */ /* 0x000fc600078e00ff */
[----:B------:R-:W-:Y:S01]  /*11b0*/  LOP3.LUT R12, R3, R10, R15, 0x96, !PT ;  /* 0x0000000a030c7212 */ /* 0x000fe200078e960f */
[----:B------:R-:W-:Y:S02]  /*11c0*/  VIADD R3, R29, 0xed9eba14 ;  /* 0xed9eba141d037836 */ /* 0x000fe40000000000 */
[----:B------:R-:W-:Y:S02]  /*11d0*/  VIADD R7, R28, 0x78dde6e4 ;  /* 0x78dde6e41c077836 */ /* 0x000fe40000000000 */
[----:B------:R-:W-:Y:S01]  /*11e0*/  IMAD.WIDE.U32 R12, R12, -0x326172a9, RZ ;  /* 0xcd9e8d570c0c7825 */ /* 0x000fe200078e00ff */
[----:B------:R-:W-:-:S03]  /*11f0*/  LOP3.LUT R10, R3, R14, R9, 0x96, !PT ;  /* 0x0000000e030a7212 */ /* 0x000fc600078e9609 */
[----:B------:R-:W-:Y:S01]  /*1200*/  VIADD R3, R29, 0xa9066899 ;  /* 0xa90668991d037836 */ /* 0x000fe20000000000 */
[----:B------:R-:W-:Y:S01]  /*1210*/  LOP3.LUT R14, R7, R6, R13, 0x96, !PT ;  /* 0x00000006070e7212 */ /* 0x000fe200078e960d */
[----:B------:R-:W-:-:S04]  /*1220*/  IMAD.WIDE.U32 R10, R10, -0x326172a9, RZ ;  /* 0xcd9e8d570a0a7825 */ /* 0x000fc800078e00ff */
[----:B------:R-:W-:Y:S02]  /*1230*/  VIADD R7, R28, 0x1715609d ;  /* 0x1715609d1c077836 */ /* 0x000fe40000000000 */
[----:B------:R-:W-:-:S03]  /*1240*/  IMAD.WIDE.U32 R14, R14, -0x2daee0ad, RZ ;  /* 0xd2511f530e0e7825 */ /* 0x000fc600078e00ff */
[----:B------:R-:W-:Y:S01]  /*1250*/  LOP3.LUT R6, R7, R12, R11, 0x96, !PT ;  /* 0x0000000c07067212 */ /* 0x000fe200078e960b */
[----:B------:R-:W-:Y:S01]  /*1260*/  VIADD R9, R29, 0x646e171e ;  /* 0x646e171e1d097836 */ /* 0x000fe20000000000 */
[----:B------:R-:W-:Y:S01]  /*1270*/  LOP3.LUT R12, R3, R8, R15, 0x96, !PT ;  /* 0x00000008030c7212 */ /* 0x000fe200078e960f */
[----:B------:R-:W-:Y:S02]  /*1280*/  VIADD R3, R28, 0xb54cda56 ;  /* 0xb54cda561c037836 */ /* 0x000fe40000000000 */
[----:B------:R-:W-:-:S04]  /*1290*/  IMAD.WIDE.U32 R6, R6, -0x2daee0ad, RZ ;  /* 0xd2511f5306067825 */ /* 0x000fc800078e00ff */
[----:B------:R-:W-:Y:S01]  /*12a0*/  IMAD.WIDE.U32 R12, R12, -0x326172a9, RZ ;  /* 0xcd9e8d570c0c7825 */ /* 0x000fe200078e00ff */
[----:B------:R-:W-:Y:S02]  /*12b0*/  LOP3.LUT R8, R9, R14, R7, 0x96, !PT ;  /* 0x0000000e09087212 */ /* 0x000fe400078e9607 */
[----:B------:R-:W-:Y:S02]  /*12c0*/  IADD3 R7, PT, PT, R28, 0x5384540f, RZ ;  /* 0x5384540f1c077810 */ /* 0x000fe40007ffe0ff */
        /* <DEDUP_REMOVED lines=17> */
[----:B------:R-:W-:Y:S01]  /*13e0*/  IMAD.MOV.U32 R33, RZ, RZ, R10 ;  /* 0x000000ffff217224 */ /* 0x000fe200078e000a */
[----:B------:R-:W-:Y:S01]  /*13f0*/  LOP3.LUT R34, R7, R6, R9, 0x96, !PT ;  /* 0x0000000607227212 */ /* 0x000fe200078e9609 */
[----:B------:R-:W-:Y:S02]  /*1400*/  IMAD.MOV.U32 R10, RZ, RZ, R35 ;  /* 0x000000ffff0a7224 */ /* 0x000fe400078e0023 */
[----:B------:R-:W-:-:S07]  /*1410*/  IMAD.MOV.U32 R35, RZ, RZ, R8 ;  /* 0x000000ffff237224 */ /* 0x000fce00078e0008 */
.L_x_20:
[----:B------:R-:W-:Y:S05]  /*1420*/  BSYNC.RECONVERGENT B0 ;  /* 0x0000000000007941 */ /* 0x000fea0003800200 */
.L_x_19:
[----:B------:R-:W0:Y:S01]  /*1430*/  I2F.F64.U32 R6, R10 ;  /* 0x0000000a00067312 */ /* 0x000e220000201800 */
[----:B------:R-:W-:Y:S01]  /*1440*/  IMAD.MOV.U32 R8, RZ, RZ, 0x0 ;  /* 0x00000000ff087424 */ /* 0x000fe200078e00ff */
[----:B------:R-:W1:Y:S01]  /*1450*/  LDCU.64 UR4, c[0x0][0x3b8] ;  /* 0x00007700ff0477ac */ /* 0x000e620008000a00 */
[----:B------:R-:W-:Y:S02]  /*1460*/  IMAD.MOV.U32 R9, RZ, RZ, 0x3df00000 ;  /* 0x3df00000ff097424 */ /* 0x000fe400078e00ff */
[----:B------:R-:W-:Y:S02]  /*1470*/  IMAD.MOV.U32 R3, RZ, RZ, 0x3ff00000 ;  /* 0x3ff00000ff037424 */ /* 0x000fe400078e00ff */
[----:B------:R-:W-:Y:S02]  /*1480*/  IMAD.MOV.U32 R50, RZ, RZ, RZ ;  /* 0x000000ffff327224 */ /* 0x000fe400078e00ff */
[----:B0-----:R-:W-:-:S08]  /*1490*/  DFMA R6, R6, R8, 2.3283064365386962891e-10 ;  /* 0x3df000000606742b */ /* 0x001fd00000000008 */
[----:B------:R-:W-:-:S06]  /*14a0*/  DSETP.GT.AND P0, PT, R6, 0.5, PT ;  /* 0x3fe000000600742a */ /* 0x000fcc0003f04000 */
[----:B------:R-:W-:-:S06]  /*14b0*/  FSEL R51, R3, -1.875, P0 ;  /* 0xbff0000003337808 */ /* 0x000fcc0000000000 */
[----:B-1----:R-:W-:-:S08]  /*14c0*/  DFMA R52, R50, UR4, R26 ;  /* 0x0000000432347c2b */ /* 0x002fd0000800001a */
[C---:B------:R-:W-:Y:S02]  /*14d0*/  DADD R6, R52.reuse, 1 ;  /* 0x3ff0000034067429 */ /* 0x040fe40000000000 */
[----:B------:R-:W-:-:S08]  /*14e0*/  DSETP.GEU.AND P0, PT, R52, RZ, PT ;  /* 0x000000ff3400722a */ /* 0x000fd00003f0e000 */
[----:B------:R-:W-:Y:S02]  /*14f0*/  FSEL R8, R6, R52, !P0 ;  /* 0x0000003406087208 */ /* 0x000fe40004000000 */
[----:B------:R-:W-:-:S06]  /*1500*/  FSEL R9, R7, R53, !P0 ;  /* 0x0000003507097208 */ /* 0x000fcc0004000000 */
[C---:B------:R-:W-:Y:S02]  /*1510*/  DADD R6, R8.reuse, -1 ;  /* 0xbff0000008067429 */ /* 0x040fe40000000000 */
[----:B------:R-:W-:-:S08]  /*1520*/  DSETP.GT.AND P0, PT, R8, 1, PT ;  /* 0x3ff000000800742a */ /* 0x000fd00003f04000 */
[----:B------:R-:W-:Y:S02]  /*1530*/  FSEL R8, R6, R8, P0 ;  /* 0x0000000806087208 */ /* 0x000fe40000000000 */
[----:B------:R-:W-:-:S06]  /*1540*/  FSEL R9, R7, R9, P0 ;  /* 0x0000000907097208 */ /* 0x000fcc0000000000 */
[----:B------:R-:W-:-:S10]  /*1550*/  DMUL R8, R44, R8 ;  /* 0x000000082c087228 */ /* 0x000fd40000000000 */
[----:B------:R-:W0:Y:S02]  /*1560*/  F2I.F64.FLOOR R9, R8 ;  /* 0x0000000800097311 */ /* 0x000e240000305100 */
[----:B0-----:R-:W-:-:S05]  /*1570*/  IMAD.WIDE R4, R9, 0x4, R4 ;  /* 0x0000000409047825 */ /* 0x001fca00078e0204 */
[----:B------:R-:W2:Y:S01]  /*1580*/  LDG.E R54, desc[UR36][R4.64] ;  /* 0x0000002404367981 */ /* 0x000ea2000c1e1900 */
[----:B-----5:R-:W-:Y:S01]  /*1590*/  ISETP.NE.AND P1, PT, R0, RZ, PT ;  /* 0x000000ff0000720c */ /* 0x020fe20003f25270 */
[----:B------:R-:W-:Y:S01]  /*15a0*/  BSSY.RECONVERGENT B0, `(.L_x_24) ;  /* 0x000001b000007945 */ /* 0x000fe20003800200 */
[----:B------:R-:W-:Y:S02]  /*15b0*/  PRMT R6, RZ, 0x7610, R6 ;  /* 0x00007610ff067816 */ /* 0x000fe40000000006 */
[----:B------:R-:W-:Y:S02]  /*15c0*/  PRMT R7, RZ, 0x7610, R7 ;  /* 0x00007610ff077816 */ /* 0x000fe40000000007 */
[----:B--2---:R-:W-:-:S07]  /*15d0*/  ISETP.NE.AND P0, PT, R54, RZ, PT ;  /* 0x000000ff3600720c */ /* 0x004fce0003f05270 */
[----:B------:R-:W-:Y:S06]  /*15e0*/  @!P1 BRA `(.L_x_25) ;  /* 0x0000000000589947 */ /* 0x000fec0003800000 */
[----:B------:R-:W0:Y:S01]  /*15f0*/  LDCU.64 UR4, c[0x0][0x3d8] ;  /* 0x00007b00ff0477ac */ /* 0x000e220008000a00 */
[----:B------:R-:W1:Y:S01]  /*1600*/  LDC.64 R8, c[0x0][0x3d0] ;  /* 0x0000f400ff087b82 */ /* 0x000e620000000a00 */
[----:B------:R-:W-:-:S05]  /*1610*/  VIADD R5, R0, 0xffffffff ;  /* 0xffffffff00057836 */ /* 0x000fca0000000000 */
[----:B0-----:R-:W-:-:S05]  /*1620*/  IADD3 R14, P1, PT, R5, UR4, RZ ;  /* 0x00000004050e7c10 */ /* 0x001fca000ff3e0ff */
[----:B------:R-:W-:-:S05]  /*1630*/  IMAD.X R15, RZ, RZ, UR5, P1 ;  /* 0x00000005ff0f7e24 */ /* 0x000fca00088e06ff */
[----:B------:R-:W2:Y:S01]  /*1640*/  LDG.E.U8 R14, desc[UR36][R14.64] ;  /* 0x000000240e0e7981 */ /* 0x000ea2000c1e1100 */
[----:B-1----:R-:W-:-:S05]  /*1650*/  IMAD.WIDE.U32 R8, R5, 0x8, R8 ;  /* 0x0000000805087825 */ /* 0x002fca00078e0008 */
[----:B------:R-:W3:Y:S01]  /*1660*/  LDG.E.64 R4, desc[UR36][R8.64] ;  /* 0x0000002408047981 */ /* 0x000ee2000c1e1b00 */
[----:B--2---:R-:W-:-:S13]  /*1670*/  ISETP.NE.AND P1, PT, R14, RZ, PT ;  /* 0x000000ff0e00720c */ /* 0x004fda0003f25270 */
[----:B---3--:R-:W-:Y:S01]  /*1680*/  @P1 DSETP.GEU.AND P2, PT, R4, 0.5, PT ;  /* 0x3fe000000400142a */ /* 0x008fe20003f4e000 */
[----:B------:R-:W-:Y:S01]  /*1690*/  @P1 IMAD.MOV.U32 R20, RZ, RZ, RZ ;  /* 0x000000ffff141224 */ /* 0x000fe200078e00ff */
[----:B------:R-:W-:-:S04]  /*16a0*/  @P1 DADD R10, R52, -R4 ;  /* 0x00000000340a1229 */ /* 0x000fc80000000804 */
[----:B------:R-:W-:-:S06]  /*16b0*/  @P1 FSEL R21, R3, -1.875, !P2 ;  /* 0xbff0000003151808 */ /* 0x000fcc0005000000 */
[----:B------:R-:W-:-:S08]  /*16c0*/  @P1 DADD R12, R10, -R20 ;  /* 0x000000000a0c1229 */ /* 0x000fd00000000814 */
[----:B------:R-:W-:-:S06]  /*16d0*/  @P1 DSETP.GEU.AND P2, PT, |R12|, |R10|, PT ;  /* 0x4000000a0c00122a */ /* 0x000fcc0003f4e200 */
[----:B------:R-:W-:-:S06]  /*16e0*/  @P1 FSEL R21, R21, RZ, !P2 ;  /* 0x000000ff15151208 */ /* 0x000fcc0005000000 */
[----:B------:R-:W-:-:S08]  /*16f0*/  @P1 DADD R4, R4, R20 ;  /* 0x0000000004041229 */ /* 0x000fd00000000014 */
[----:B------:R-:W-:Y:S02]  /*1700*/  DADD R8, R4, -R26 ;  /* 0x0000000004087229 */ /* 0x000fe4000000081a */
[----:B------:R-:W-:-:S08]  /*1710*/  DADD R4, -R52, R4 ;  /* 0x0000000034047229 */ /* 0x000fd00000000104 */
[----:B------:R-:W-:-:S08]  /*1720*/  DMUL R4, R8, R4 ;  /* 0x0000000408047228 */ /* 0x000fd00000000000 */
[----:B------:R-:W-:-:S06]  /*1730*/  DSETP.GTU.AND P1, PT, R4, RZ, PT ;  /* 0x000000ff0400722a */ /* 0x000fcc0003f2c000 */
[----:B------:R-:W-:-:S08]  /*1740*/  SEL R7, RZ, 0x1, P1 ;  /* 0x00000001ff077807 */ /* 0x000fd00000800000 */
.L_x_25:
[----:B------:R-:W-:Y:S05]  /*1750*/  BSYNC.RECONVERGENT B0 ;  /* 0x0000000000007941 */ /* 0x000fea0003800200 */
.L_x_24:
[----:B------:R-:W-:Y:S04]  /*1760*/  BSSY.RECONVERGENT B0, `(.L_x_26) ;  /* 0x0000018000007945 */ /* 0x000fe80003800200 */
[----:B------:R-:W-:Y:S05]  /*1770*/  @!P0 BRA `(.L_x_27) ;  /* 0x0000000000588947 */ /* 0x000fea0003800000 */
[----:B------:R-:W0:Y:S01]  /*1780*/  LDCU.64 UR4, c[0x0][0x3d8] ;  /* 0x00007b00ff0477ac */ /* 0x000e220008000a00 */
[----:B------:R-:W1:Y:S01]  /*1790*/  LDC.64 R8, c[0x0][0x3d0] ;  /* 0x0000f400ff087b82 */ /* 0x000e620000000a00 */
[----:B------:R-:W-:-:S05]  /*17a0*/  VIADD R5, R54, 0xffffffff ;  /* 0xffffffff36057836 */ /* 0x000fca0000000000 */
[----:B0-----:R-:W-:-:S04]  /*17b0*/  IADD3 R14, P0, PT, R5, UR4, RZ ;  /* 0x00000004050e7c10 */ /* 0x001fc8000ff1e0ff */
[----:B------:R-:W-:-:S05]  /*17c0*/  IADD3.X R15, PT, PT, RZ, UR5, RZ, P0, !PT ;  /* 0x00000005ff0f7c10 */ /* 0x000fca00087fe4ff */
        /* <DEDUP_REMOVED lines=17> */
.L_x_27:
[----:B------:R-:W-:Y:S05]  /*18e0*/  BSYNC.RECONVERGENT B0 ;  /* 0x0000000000007941 */ /* 0x000fea0003800200 */
.L_x_26:
[----:B------:R-:W-:Y:S01]  /*18f0*/  LOP3.LUT R3, R6, R7, RZ, 0xfc, !PT ;  /* 0x0000000706037212 */ /* 0x000fe200078efcff */
[----:B------:R-:W-:Y:S01]  /*1900*/  BSSY.RECONVERGENT B7, `(.L_x_28) ;  /* 0x000008f000077945 */ /* 0x000fe20003800200 */
[----:B------:R-:W-:Y:S02]  /*1910*/  IMAD.MOV.U32 R30, RZ, RZ, R43 ;  /* 0x000000ffff1e7224 */ /* 0x000fe400078e002b */
[----:B------:R-:W-:-:S04]  /*1920*/  PRMT R3, R3, 0x9910, RZ ;  /* 0x0000991003037816 */ /* 0x000fc800000000ff */
[----:B------:R-:W-:-:S13]  /*1930*/  ISETP.NE.AND P0, PT, R3, RZ, PT ;  /* 0x000000ff0300720c */ /* 0x000fda0003f05270 */
[----:B------:R-:W-:Y:S05]  /*1940*/  @!P0 BRA `(.L_x_29) ;  /* 0x0000000800288947 */ /* 0x000fea0003800000 */
[----:B------:R-:W-:Y:S01]  /*1950*/  PRMT R3, R6, 0x9910, RZ ;  /* 0x0000991006037816 */ /* 0x000fe200000000ff */
[----:B------:R-:W-:Y:S03]  /*1960*/  BSSY.RECONVERGENT B6, `(.L_x_30) ;  /* 0x000000f000067945 */ /* 0x000fe60003800200 */
[----:B------:R-:W-:Y:S02]  /*1970*/  ISETP.NE.AND P1, PT, R3, RZ, PT ;  /* 0x000000ff0300720c */ /* 0x000fe40003f25270 */
[----:B------:R-:W-:-:S04]  /*1980*/  PRMT R3, R7, 0x9910, RZ ;  /* 0x0000991007037816 */ /* 0x000fc800000000ff */
[----:B------:R-:W-:-:S07]  /*1990*/  ISETP.NE.AND P0, PT, R3, RZ, PT ;  /* 0x000000ff0300720c */ /* 0x000fce0003f05270 */
[----:B------:R-:W-:-:S04]  /*19a0*/  @!P1 SEL R54, R0, RZ, P0 ;  /* 0x000000ff00369207 */ /* 0x000fc80000000000 */
[----:B------:R-:W-:-:S13]  /*19b0*/  ISETP.NE.AND P0, PT, R54, RZ, PT ;  /* 0x000000ff3600720c */ /* 0x000fda0003f05270 */
[----:B------:R-:W-:Y:S05]  /*19c0*/  @P0 BRA `(.L_x_31) ;  /* 0x0000000000200947 */ /* 0x000fea0003800000 */
[----:B------:R-:W-:Y:S01]  /*19d0*/  MOV R8, 0x1b0 ;  /* 0x000001b000087802 */ /* 0x000fe20000000f00 */
[----:B------:R-:W0:Y:S01]  /*19e0*/  LDCU.64 UR4, c[0x4][0x198] ;  /* 0x01003300ff0477ac */ /* 0x000e220008000a00 */
[----:B------:R-:W-:-:S04]  /*19f0*/  CS2R R6, SRZ ;  /* 0x0000000000067805 */ /* 0x000fc8000001ff00 */
[----:B------:R-:W1:Y:S01]  /*1a00*/  LDC.64 R8, c[0x4][R8] ;  /* 0x0100000008087b82 */ /* 0x000e620000000a00 */
[----:B0-----:R-:W-:Y:S02]  /*1a10*/  IMAD.U32 R4, RZ, RZ, UR4 ;  /* 0x00000004ff047e24 */ /* 0x001fe4000f8e00ff */
[----:B------:R-:W-:-:S07]  /*1a20*/  IMAD.U32 R5, RZ, RZ, UR5 ;  /* 0x00000005ff057e24 */ /* 0x000fce000f8e00ff */
[----:B------:R-:W-:-:S07]  /*1a30*/  LEPC R20, `(.L_x_31) ;  /* 0x000000001014794e */ /* 0x000fce0000000000 */
[----:B-1----:R-:W-:Y:S05]  /*1a40*/  CALL.ABS.NOINC R8 ;  /* 0x0000000008007343 */ /* 0x002fea0003c00000 */
.L_x_31:
[----:B------:R-:W-:Y:S05]  /*1a50*/  BSYNC.RECONVERGENT B6 ;  /* 0x0000000000067941 */ /* 0x000fea0003800200 */
.L_x_30:
[----:B------:R-:W0:Y:S02]  /*1a60*/  LDC.64 R4, c[0x0][0x3d0] ;  /* 0x0000f400ff047b82 */ /* 0x000e240000000a00 */
[----:B0-----:R-:W-:-:S06]  /*1a70*/  IMAD.WIDE R4, R54, 0x8, R4 ;  /* 0x0000000836047825 */ /* 0x001fcc00078e0204 */
[----:B------:R-:W5:Y:S01]  /*1a80*/  LDG.E.64 R4, desc[UR36][R4.64+-0x8] ;  /* 0xfffff82404047981 */ /* 0x000f62000c1e1b00 */
[----:B------:R-:W-:Y:S01]  /*1a90*/  ISETP.NE.AND P0, PT, R43, 0x1, PT ;  /* 0x000000012b00780c */ /* 0x000fe20003f05270 */
[----:B------:R-:W-:Y:S01]  /*1aa0*/  BSSY.RECONVERGENT B0, `(.L_x_32) ;  /* 0x0000057000007945 */ /* 0x000fe20003800200 */
[----:B------:R-:W-:Y:S02]  /*1ab0*/  IMAD.MOV.U32 R0, RZ, RZ, R33 ;  /* 0x000000ffff007224 */ /* 0x000fe400078e0021 */
[----:B------:R-:W-:-:S09]  /*1ac0*/  IMAD.MOV.U32 R30, RZ, RZ, 0x2 ;  /* 0x00000002ff1e7424 */ /* 0x000fd200078e00ff */
[----:B------:R-:W-:Y:S05]  /*1ad0*/  @!P0 BRA `(.L_x_33) ;  /* 0x00000004004c8947 */ /* 0x000fea0003800000 */
[----:B------:R-:W-:-:S13]  /*1ae0*/  ISETP.NE.AND P0, PT, R43, 0x3, PT ;  /* 0x000000032b00780c */ /* 0x000fda0003f05270 */
[----:B------:R-:W-:Y:S05]  /*1af0*/  @!P0 BRA `(.L_x_34) ;  /* 0x0000000000188947 */ /* 0x000fea0003800000 */
[----:B------:R-:W-:-:S13]  /*1b00*/  ISETP.NE.AND P0, PT, R43, 0x2, PT ;  /* 0x000000022b00780c */ /* 0x000fda0003f05270 */
[----:B------:R-:W-:Y:S01]  /*1b10*/  @!P0 IMAD.MOV.U32 R30, RZ, RZ, 0x3 ;  /* 0x00000003ff1e8424 */ /* 0x000fe200078e00ff */
[----:B------:R-:W-:Y:S01]  /*1b20*/  @!P0 MOV R0, R34 ;  /* 0x0000002200008202 */ /* 0x000fe20000000f00 */
[----:B------:R-:W-:Y:S02]  /*1b30*/  @P0 VIADD R30, R43, 0x1 ;  /* 0x000000012b1e0836 */ /* 0x000fe40000000000 */
[----:B------:R-:W-:Y:S01]  /*1b40*/  @P0 IMAD.MOV.U32 R0, RZ, RZ, R32 ;  /* 0x000000ffff000224 */ /* 0x000fe200078e0020 */
[----:B------:R-:W-:Y:S06]  /*1b50*/  BRA `(.L_x_33) ;  /* 0x00000004002c7947 */ /* 0x000fec0003800000 */
.L_x_34:
        /* <DEDUP_REMOVED lines=8> */
[----:B------:R-:W-:Y:S01]  /*1be0*/  @!P0 MOV R37, RZ ;  /* 0x000000ff00258202 */ /* 0x000fe20000000f00 */
[----:B------:R-:W-:-:S03]  /*1bf0*/  @!P0 VIADD R0, R39, 0x1 ;  /* 0x0000000127008836 */ /* 0x000fc60000000000 */
[----:B------:R-:W-:-:S13]  /*1c00*/  ISETP.NE.AND P1, PT, R38, RZ, !P0 ;  /* 0x000000ff2600720c */ /* 0x000fda0004725270 */
[----:B------:R-:W-:-:S04]  /*1c10*/  @P1 IMAD.MOV R0, RZ, RZ, R39 ;  /* 0x000000ffff001224 */ /* 0x000fc800078e0227 */
[----:B------:R-:W-:-:S07]  /*1c20*/  @!P0 IMAD.MOV.U32 R39, RZ, RZ, R0 ;  /* 0x000000ffff278224 */ /* 0x000fce00078e0000 */
.L_x_36:
[----:B------:R-:W-:Y:S05]  /*1c30*/  BSYNC.RECONVERGENT B1 ;  /* 0x0000000000017941 */ /* 0x000fea0003800200 */
.L_x_35:
[----:B------:R-:W-:Y:S01]  /*1c40*/  IMAD.WIDE.U32 R12, R38, -0x326172a9, RZ ;  /* 0xcd9e8d57260c7825 */ /* 0x000fe200078e00ff */
[----:B------:R-:W-:-:S03]  /*1c50*/  LOP3.LUT R6, R39, R11, R29, 0x96, !PT ;  /* 0x0000000b27067212 */ /* 0x000fc600078e961d */
[----:B------:R-:W-:Y:S01]  /*1c60*/  VIADD R3, R29, 0xbb67ae85 ;  /* 0xbb67ae851d037836 */ /* 0x000fe20000000000 */
[----:B------:R-:W-:Y:S01]  /*1c70*/  LOP3.LUT R8, R37, R28, R13, 0x96, !PT ;  /* 0x0000001c25087212 */ /* 0x000fe200078e960d */
[----:B------:R-:W-:-:S04]  /*1c80*/  IMAD.WIDE.U32 R6, R6, -0x326172a9, RZ ;  /* 0xcd9e8d5706067825 */ /* 0x000fc800078e00ff */
[----:B------:R-:W-:-:S04]  /*1c90*/  IMAD.WIDE.U32 R8, R8, -0x2daee0ad, RZ ;  /* 0xd2511f5308087825 */ /* 0x000fc800078e00ff */
[----:B------:R-:W-:Y:S01]  /*1ca0*/  VIADD R11, R28, 0x9e3779b9 ;  /* 0x9e3779b91c0b7836 */ /* 0x000fe20000000000 */
[----:B------:R-:W-:Y:S01]  /*1cb0*/  LOP3.LUT R3, R3, R10, R9, 0x96, !PT ;  /* 0x0000000a03037212 */ /* 0x000fe200078e9609 */
[----:B------:R-:W-:Y:S02]  /*1cc0*/  IMAD.MOV.U32 R0, RZ, RZ, R35 ;  /* 0x000000ffff007224 */ /* 0x000fe400078e0023 */
[----:B------:R-:W-:Y:S01]  /*1cd0*/  IMAD.MOV.U32 R30, RZ, RZ, RZ ;  /* 0x000000ffff1e7224 */ /* 0x000fe200078e00ff */
[----:B------:R-:W-:Y:S01]  /*1ce0*/  LOP3.LUT R11, R11, R12, R7, 0x96, !PT ;  /* 0x0000000c0b0b7212 */ /* 0x000fe200078e9607 */
[----:B------:R-:W-:-:S04]  /*1cf0*/  IMAD.WIDE.U32 R12, R3, -0x326172a9, RZ ;  /* 0xcd9e8d57030c7825 */ /* 0x000fc800078e00ff */
[----:B------:R-:W-:-:S04]  /*1d00*/  IMAD.WIDE.U32 R10, R11, -0x2daee0ad, RZ ;  /* 0xd2511f530b0a7825 */ /* 0x000fc800078e00ff */
[----:B------:R-:W-:Y:S02]  /*1d10*/  VIADD R7, R29, 0x76cf5d0a ;  /* 0x76cf5d0a1d077836 */ /* 0x000fe40000000000 */
[----:B------:R-:W-:-:S03]  /*1d20*/  VIADD R3, R28, 0x3c6ef372 ;  /* 0x3c6ef3721c037836 */ /* 0x000fc60000000000 */
[----:B------:R-:W-:Y:S01]  /*1d30*/  LOP3.LUT R7, R7, R8, R11, 0x96, !PT ;  /* 0x0000000807077212 */ /* 0x000fe200078e960b */
[----:B------:R-:W-:Y:S01]  /*1d40*/  VIADD R11, R28, 0xdaa66d2b ;  /* 0xdaa66d2b1c0b7836 */ /* 0x000fe20000000000 */
[----:B------:R-:W-:-:S03]  /*1d50*/  LOP3.LUT R3, R3, R6, R13, 0x96, !PT ;  /* 0x0000000603037212 */ /* 0x000fc600078e960d */
[----:B------:R-:W-:-:S04]  /*1d60*/  IMAD.WIDE.U32 R6, R7, -0x326172a9, RZ ;  /* 0xcd9e8d5707067825 */ /* 0x000fc800078e00ff */
[----:B------:R-:W-:Y:S01]  /*1d70*/  IMAD.WIDE.U32 R8, R3, -0x2daee0ad, RZ ;  /* 0xd2511f5303087825 */ /* 0x000fe200078e00ff */
[----:B------:R-:W-:Y:S02]  /*1d80*/  LOP3.LUT R11, R11, R12, R7, 0x96, !PT ;  /* 0x0000000c0b0b7212 */ /* 0x000fe400078e9607 */
[C---:B------:R-:W-:Y:S01]  /*1d90*/  IADD3 R7, PT, PT, R29.reuse, -0x126145ec, RZ ;  /* 0xed9eba141d077810 */ /* 0x040fe20007ffe0ff */
        /* <DEDUP_REMOVED lines=38> */
[----:B------:R-:W-:-:S07]  /*2000*/  IMAD.MOV.U32 R35, RZ, RZ, R6 ;  /* 0x000000ffff237224 */ /* 0x000fce00078e0006 */
.L_x_33:
[----:B------:R-:W-:Y:S05]  /*2010*/  BSYNC.RECONVERGENT B0 ;  /* 0x0000000000007941 */ /* 0x000fea0003800200 */
.L_x_32:
[----:B------:R-:W0:Y:S01]  /*2020*/  I2F.F64.U32 R6, R0 ;  /* 0x0000000000067312 */ /* 0x000e220000201800 */
[----:B------:R-:W1:Y:S01]  /*2030*/  LDCU.64 UR4, c[0x0][0x3c0] ;  /* 0x00007800ff0477ac */ /* 0x000e620008000a00 */
[----:B------:R-:W-:Y:S02]  /*2040*/  HFMA2 R8, -RZ, RZ, 0, 0 ;  /* 0x00000000ff087431 */ /* 0x000fe400000001ff */
[----:B------:R-:W-:-:S06]  /*2050*/  IMAD.MOV.U32 R9, RZ, RZ, 0x3df00000 ;  /* 0x3df00000ff097424 */ /* 0x000fcc00078e00ff */
[----:B0-----:R-:W-:-:S08]  /*2060*/  DFMA R6, R6, R8, 2.3283064365386962891e-10 ;  /* 0x3df000000606742b */ /* 0x001fd00000000008 */
[----:B-1----:R-:W-:-:S14]  /*2070*/  DSETP.GEU.AND P0, PT, R6, UR4, PT ;  /* 0x0000000406007e2a */ /* 0x002fdc000bf0e000 */
[----:B------:R-:W-:Y:S05]  /*2080*/  @!P0 BRA `(.L_x_29) ;  /* 0x0000000000588947 */ /* 0x000fea0003800000 */
[----:B------:R-:W0:Y:S02]  /*2090*/  LDCU.64 UR4, c[0x0][0x3d8] ;  /* 0x00007b00ff0477ac */ /* 0x000e240008000a00 */
[----:B0-----:R-:W-:-:S04]  /*20a0*/  IADD3 R6, P0, PT, R54, UR4, RZ ;  /* 0x0000000436067c10 */ /* 0x001fc8000ff1e0ff */
[----:B------:R-:W-:-:S05]  /*20b0*/  LEA.HI.X.SX32 R7, R54, UR5, 0x1, P0 ;  /* 0x0000000536077c11 */ /* 0x000fca00080f0eff */
[----:B------:R-:W2:Y:S01]  /*20c0*/  LDG.E.U8 R6, desc[UR36][R6.64+-0x1] ;  /* 0xffffff2406067981 */ /* 0x000ea2000c1e1100 */
[----:B------:R-:W-:Y:S01]  /*20d0*/  BSSY.RECONVERGENT B0, `(.L_x_37) ;  /* 0x000000c000007945 */ /* 0x000fe20003800200 */
[----:B--2---:R-:W-:-:S13]  /*20e0*/  ISETP.NE.AND P0, PT, R6, RZ, PT ;  /* 0x000000ff0600720c */ /* 0x004fda0003f05270 */
[----:B------:R-:W-:Y:S05]  /*20f0*/  @!P0 BRA `(.L_x_38) ;  /* 0x0000000000248947 */ /* 0x000fea0003800000 */
[C---:B-----5:R-:W-:Y:S01]  /*2100*/  DSETP.GEU.AND P0, PT, R4.reuse, 0.5, PT ;  /* 0x3fe000000400742a */ /* 0x060fe20003f0e000 */
[----:B------:R-:W-:Y:S01]  /*2110*/  IMAD.MOV.U32 R10, RZ, RZ, 0x3ff00000 ;  /* 0x3ff00000ff0a7424 */ /* 0x000fe200078e00ff */
[----:B------:R-:W-:-:S04]  /*2120*/  DADD R6, -R4, R26 ;  /* 0x0000000004067229 */ /* 0x000fc8000000011a */
[----:B------:R-:W-:Y:S01]  /*2130*/  FSEL R11, R10, -1.875, !P0 ;  /* 0xbff000000a0b7808 */ /* 0x000fe20004000000 */
[----:B------:R-:W-:-:S06]  /*2140*/  IMAD.MOV.U32 R10, RZ, RZ, RZ ;  /* 0x000000ffff0a7224 */ /* 0x000fcc00078e00ff */
[----:B------:R-:W-:-:S08]  /*2150*/  DADD R8, R6, -R10 ;  /* 0x0000000006087229 */ /* 0x000fd0000000080a */
[----:B------:R-:W-:-:S06]  /*2160*/  DSETP.GEU.AND P0, PT, |R8|, |R6|, PT ;  /* 0x400000060800722a */ /* 0x000fcc0003f0e200 */
[----:B------:R-:W-:-:S06]  /*2170*/  FSEL R11, R11, RZ, !P0 ;  /* 0x000000ff0b0b7208 */ /* 0x000fcc0004000000 */
[----:B------:R-:W-:-:S11]  /*2180*/  DADD R4, R4, R10 ;  /* 0x0000000004047229 */ /* 0x000fd6000000000a */
.L_x_38:
[----:B------:R-:W-:Y:S05]  /*2190*/  BSYNC.RECONVERGENT B0 ;  /* 0x0000000000007941 */ /* 0x000fea0003800200 */
.L_x_37:
[----:B------:R-:W0:Y:S01]  /*21a0*/  LDCU.64 UR4, c[0x0][0x3b8] ;  /* 0x00007700ff0477ac */ /* 0x000e220008000a00 */
[----:B-----5:R-:W-:-:S08]  /*21b0*/  DADD R6, -R4, R26 ;  /* 0x0000000004067229 */ /* 0x020fd0000000011a */
[----:B0-----:R-:W-:-:S14]  /*21c0*/  DSETP.GEU.AND P0, PT, |R6|, UR4, PT ;  /* 0x0000000406007e2a */ /* 0x001fdc000bf0e200 */
[----:B------:R-:W-:-:S08]  /*21d0*/  @!P0 DADD R6, -|R6|, UR4 ;  /* 0x0000000406068e29 */ /* 0x000fd00008000300 */
[----:B------:R-:W-:-:S11]  /*21e0*/  @!P0 DFMA R52, -R50, R6, R4 ;  /* 0x000000063234822b */ /* 0x000fd60000000104 */
.L_x_29:
[----:B------:R-:W-:Y:S05]  /*21f0*/  BSYNC.RECONVERGENT B7 ;  /* 0x0000000000077941 */ /* 0x000fea0003800200 */
.L_x_28:
[----:B------:R-:W-:Y:S01]  /*2200*/  DSETP.GT.AND P0, PT, R52, 1, PT ;  /* 0x3ff000003400742a */ /* 0x000fe20003f04000 */
[----:B------:R-:W-:Y:S01]  /*2210*/  BSSY.RECONVERGENT B0, `(.L_x_39) ;  /* 0x000000a000007945 */ /* 0x000fe20003800200 */
[----:B------:R-:W-:-:S12]  /*2220*/  ISETP.NE.AND P1, PT, R18, RZ, PT ;  /* 0x000000ff1200720c */ /* 0x000fd80003f25270 */
[----:B------:R-:W-:Y:S02]  /*2230*/  @P0 DADD R24, R24, 1 ;  /* 0x3ff0000018180429 */ /* 0x000fe40000000000 */
[----:B------:R-:W-:Y:S01]  /*2240*/  @P0 DADD R26, R52, -1 ;  /* 0xbff00000341a0429 */ /* 0x000fe20000000000 */
[----:B------:R-:W-:Y:S10]  /*2250*/  @P0 BRA `(.L_x_40) ;  /* 0x0000000000140947 */ /* 0x000ff40003800000 */
[----:B------:R-:W-:Y:S01]  /*2260*/  DSETP.GEU.AND P0, PT, R52, RZ, PT ;  /* 0x000000ff3400722a */ /* 0x000fe20003f0e000 */
[----:B------:R-:W-:Y:S02]  /*2270*/  IMAD.MOV.U32 R26, RZ, RZ, R52 ;  /* 0x000000ffff1a7224 */ /* 0x000fe400078e0034 */
[----:B------:R-:W-:-:S11]  /*2280*/  IMAD.MOV.U32 R27, RZ, RZ, R53 ;  /* 0x000000ffff1b7224 */ /* 0x000fd600078e0035 */
[----:B------:R-:W-:Y:S02]  /*2290*/  @!P0 DADD R26, R52, 1 ;  /* 0x3ff00000341a8429 */ /* 0x000fe40000000000 */
[----:B------:R-:W-:-:S11]  /*22a0*/  @!P0 DADD R24, R24, -1 ;  /* 0xbff0000018188429 */ /* 0x000fd60000000000 */
.L_x_40:
[----:B------:R-:W-:Y:S05]  /*22b0*/  BSYNC.RECONVERGENT B0 ;  /* 0x0000000000007941 */ /* 0x000fea0003800200 */
.L_x_39:
[----:B------:R-:W-:Y:S04]  /*22c0*/  BSSY B0, `(.L_x_41) ;  /* 0x00000b4000007945 */ /* 0x000fe80003800000 */
[----:B------:R-:W-:Y:S05]  /*22d0*/  @P1 BRA `(.L_x_42) ;  /* 0x0000000800c81947 */ /* 0x000fea0003800000 */
[----:B------:R-:W0:Y:S01]  /*22e0*/  I2F.U32.RP R3, R2 ;  /* 0x0000000200037306 */ /* 0x000e220000209000 */
[----:B------:R-:W-:Y:S01]  /*22f0*/  ISETP.NE.U32.AND P2, PT, R2, RZ, PT ;  /* 0x000000ff0200720c */ /* 0x000fe20003f45070 */
[----:B------:R-:W1:Y:S06]  /*2300*/  LDCU.64 UR4, c[0x0][0x3a8] ;  /* 0x00007500ff0477ac */ /* 0x000e6c0008000a00 */
[----:B0-----:R-:W0:Y:S02]  /*2310*/  MUFU.RCP R3, R3 ;  /* 0x0000000300037308 */ /* 0x001e240000001000 */
[----:B0----5:R-:W-:-:S06]  /*2320*/  VIADD R4, R3, 0xffffffe ;  /* 0x0ffffffe03047836 */ /* 0x021fcc0000000000 */
[----:B------:R0:W2:Y:S02]  /*2330*/  F2I.FTZ.U32.TRUNC.NTZ R5, R4 ;  /* 0x0000000400057305 */ /* 0x0000a4000021f000 */
[----:B0-----:R-:W-:Y:S01]  /*2340*/  MOV R4, RZ ;  /* 0x000000ff00047202 */ /* 0x001fe20000000f00 */
[----:B--2---:R-:W-:-:S04]  /*2350*/  IMAD.MOV R7, RZ, RZ, -R5 ;  /* 0x000000ffff077224 */ /* 0x004fc800078e0a05 */
[----:B------:R-:W-:-:S04]  /*2360*/  IMAD R7, R7, R2, RZ ;  /* 0x0000000207077224 */ /* 0x000fc800078e02ff */
[----:B------:R-:W-:Y:S02]  /*2370*/  IMAD.HI.U32 R0, R5, R7, R4 ;  /* 0x0000000705007227 */ /* 0x000fe400078e0004 */
[----:B------:R-:W0:Y:S04]  /*2380*/  LDC.64 R4, c[0x0][0x388] ;  /* 0x0000e200ff047b82 */ /* 0x000e280000000a00 */
[----:B------:R-:W-:-:S04]  /*2390*/  IMAD.HI.U32 R0, R0, R19, RZ ;  /* 0x0000001300007227 */ /* 0x000fc800078e00ff */
[----:B------:R-:W-:-:S04]  /*23a0*/  IMAD.MOV R7, RZ, RZ, -R0 ;  /* 0x000000ffff077224 */ /* 0x000fc800078e0a00 */
[----:B------:R-:W-:-:S05]  /*23b0*/  IMAD R7, R2, R7, R19 ;  /* 0x0000000702077224 */ /* 0x000fca00078e0213 */
[----:B------:R-:W-:-:S13]  /*23c0*/  ISETP.GE.U32.AND P0, PT, R7, R2, PT ;  /* 0x000000020700720c */ /* 0x000fda0003f06070 */
[----:B------:R-:W-:Y:S02]  /*23d0*/  @P0 IMAD.IADD R7, R7, 0x1, -R2 ;  /* 0x0000000107070824 */ /* 0x000fe400078e0a02 */
[----:B------:R-:W-:-:S03]  /*23e0*/  @P0 VIADD R0, R0, 0x1 ;  /* 0x0000000100000836 */ /* 0x000fc60000000000 */
[----:B------:R-:W-:-:S13]  /*23f0*/  ISETP.GE.U32.AND P1, PT, R7, R2, PT ;  /* 0x000000020700720c */ /* 0x000fda0003f26070 */
[----:B------:R-:W-:Y:S01]  /*2400*/  @P1 VIADD R0, R0, 0x1 ;  /* 0x0000000100001836 */ /* 0x000fe20000000000 */
[----:B------:R-:W-:-:S05]  /*2410*/  @!P2 LOP3.LUT R0, RZ, R2, RZ, 0x33, !PT ;  /* 0x00000002ff00a212 */ /* 0x000fca00078e33ff */
[----:B0-----:R-:W-:-:S05]  /*2420*/  IMAD.WIDE.U32 R8, R0, 0x8, R4 ;  /* 0x0000000800087825 */ /* 0x001fca00078e0004 */
[----:B------:R0:W5:Y:S01]  /*2430*/  LDG.E.64 R4, desc[UR36][R8.64] ;  /* 0x0000002408047981 */ /* 0x000162000c1e1b00 */
[----:B------:R-:W-:Y:S01]  /*2440*/  DADD R6, R24, R26 ;  /* 0x0000000018067229 */ /* 0x000fe2000000001a */
[----:B------:R-:W-:Y:S07]  /*2450*/  BSSY B1, `(.L_x_43) ;  /* 0x000000c000017945 */ /* 0x000fee0003800000 */
[----:B------:R-:W-:-:S08]  /*2460*/  DADD R6, R6, -R22 ;  /* 0x0000000006067229 */ /* 0x000fd00000000816 */
[----:B-1----:R-:W-:-:S08]  /*2470*/  DMUL R20, R6, UR4 ;  /* 0x0000000406147c28 */ /* 0x002fd00008000000 */
[----:B0-----:R-:W-:-:S11]  /*2480*/  DMUL R10, R20, R20 ;  /* 0x00000014140a7228 */ /* 0x001fd60000000000 */
.L_x_44:
[----:B-----5:R-:W-:Y:S01]  /*2490*/  DADD R6, R10, R4 ;  /* 0x000000000a067229 */ /* 0x020fe20000000004 */
[----:B------:R-:W-:Y:S09]  /*24a0*/  YIELD ;  /* 0x0000000000007946 */ /* 0x000ff20003800000 */
[----:B------:R-:W2:Y:S02]  /*24b0*/  ATOMG.E.CAS.64.STRONG.GPU PT, R6, [R8], R4, R6 ;  /* 0x00000004080673a9 */ /* 0x000ea400001ee506 */
[----:B--2---:R-:W-:Y:S01]  /*24c0*/  ISETP.NE.U32.AND P0, PT, R4, R6, PT ;  /* 0x000000060400720c */ /* 0x004fe20003f05070 */
[----:B------:R-:W-:-:S03]  /*24d0*/  IMAD.MOV.U32 R4, RZ, RZ, R6 ;  /* 0x000000ffff047224 */ /* 0x000fc600078e0006 */
[----:B------:R-:W-:Y:S01]  /*24e0*/  ISETP.NE.AND.EX P0, PT, R5, R7, PT, P0 ;  /* 0x000000070500720c */ /* 0x000fe20003f05300 */
[----:B------:R-:W-:-:S12]  /*24f0*/  IMAD.MOV.U32 R5, RZ, RZ, R7 ;  /* 0x000000ffff057224 */ /* 0x000fd800078e0007 */
[----:B------:R-:W-:Y:S05]  /*2500*/  @P0 BRA `(.L_x_44) ;  /* 0xfffffffc00e00947 */ /* 0x000fea000383ffff */
[----:B------:R-:W-:Y:S05]  /*2510*/  BSYNC B1 ;  /* 0x0000000000017941 */ /* 0x000fea0003800000 */
.L_x_43:
[----:B------:R-:W0:Y:S02]  /*2520*/  LDC.64 R4, c[0x0][0x390] ;  /* 0x0000e400ff047b82 */ /* 0x000e240000000a00 */
[----:B0-----:R-:W-:-:S05]  /*2530*/  IMAD.WIDE.U32 R8, R0, 0x8, R4 ;  /* 0x0000000800087825 */ /* 0x001fca00078e0004 */
[----:B------:R0:W5:Y:S01]  /*2540*/  LDG.E.64 R4, desc[UR36][R8.64] ;  /* 0x0000002408047981 */ /* 0x000162000c1e1b00 */
[C---:B------:R-:W-:Y:S01]  /*2550*/  DMUL R6, R20.reuse, R10 ;  /* 0x0000000a14067228 */ /* 0x040fe20000000000 */
[----:B------:R-:W-:Y:S07]  /*2560*/  BSSY B1, `(.L_x_45) ;  /* 0x000000a000017945 */ /* 0x000fee0003800000 */
[----:B------:R-:W-:-:S11]  /*2570*/  DMUL R10, R20, R6 ;  /* 0x00000006140a7228 */ /* 0x000fd60000000000 */
.L_x_46:
[----:B-----5:R-:W-:Y:S01]  /*2580*/  DADD R6, R10, R4 ;  /* 0x000000000a067229 */ /* 0x020fe20000000004 */
[----:B------:R-:W-:Y:S09]  /*2590*/  YIELD ;  /* 0x0000000000007946 */ /* 0x000ff20003800000 */
[----:B------:R-:W2:Y:S02]  /*25a0*/  ATOMG.E.CAS.64.STRONG.GPU PT, R6, [R8], R4, R6 ;  /* 0x00000004080673a9 */ /* 0x000ea400001ee506 */
[----:B--2---:R-:W-:Y:S01]  /*25b0*/  ISETP.NE.U32.AND P0, PT, R4, R6, PT ;  /* 0x000000060400720c */ /* 0x004fe20003f05070 */
[----:B------:R-:W-:-:S03]  /*25c0*/  IMAD.MOV.U32 R4, RZ, RZ, R6 ;  /* 0x000000ffff047224 */ /* 0x000fc600078e0006 */
[-C--:B------:R-:W-:Y:S02]  /*25d0*/  ISETP.NE.AND.EX P0, PT, R5, R7.reuse, PT, P0 ;  /* 0x000000070500720c */ /* 0x080fe40003f05300 */
[----:B------:R-:W-:-:S11]  /*25e0*/  MOV R5, R7 ;  /* 0x0000000700057202 */ /* 0x000fd60000000f00 */
[----:B------:R-:W-:Y:S05]  /*25f0*/  @P0 BRA `(.L_x_46) ;  /* 0xfffffffc00e00947 */ /* 0x000fea000383ffff */
[----:B------:R-:W-:Y:S05]  /*2600*/  BSYNC B1 ;  /* 0x0000000000017941 */ /* 0x000fea0003800000 */
.L_x_45:
[----:B------:R-:W1:Y:S02]  /*2610*/  LDCU UR4, c[0x0][0x3e0] ;  /* 0x00007c00ff0477ac */ /* 0x000e640008000800 */
[----:B-1----:R-:W-:-:S09]  /*2620*/  UISETP.GE.AND UP0, UPT, UR4, 0x1, UPT ;  /* 0x000000010400788c */ /* 0x002fd2000bf06270 */
[----:B------:R-:W-:Y:S05]  /*2630*/  BRA.U !UP0, `(.L_x_42) ;  /* 0x0000000508f07547 */ /* 0x000fea000b800000 */
[----:B------:R-:W1:Y:S01]  /*2640*/  LDCU.64 UR4, c[0x0][0x3b0] ;  /* 0x00007600ff0477ac */ /* 0x000e620008000a00 */
[----:B------:R-:W1:Y:S01]  /*2650*/  I2F.F64.U32 R50, R19 ;  /* 0x0000001300327312 */ /* 0x000e620000201800 */
[----:B------:R-:W-:Y:S01]  /*2660*/  IMAD.MOV.U32 R3, RZ, RZ, RZ ;  /* 0x000000ffff037224 */ /* 0x000fe200078e00ff */
[----:B-1----:R-:W-:-:S11]  /*2670*/  DMUL R50, R50, UR4 ;  /* 0x0000000432327c28 */ /* 0x002fd60008000000 */
.L_x_57:
[----:B------:R-:W1:Y:S02]  /*2680*/  LDC.64 R6, c[0x0][0x3e8] ;  /* 0x0000fa00ff067b82 */ /* 0x000e640000000a00 */
[----:B-1----:R-:W-:-:S06]  /*2690*/  IMAD.WIDE.U32 R6, R3, 0x8, R6 ;  /* 0x0000000803067825 */ /* 0x002fcc00078e0006 */
[----:B------:R-:W2:Y:S01]  /*26a0*/  LDG.E.64 R6, desc[UR36][R6.64] ;  /* 0x0000002406067981 */ /* 0x000ea2000c1e1b00 */
[----:B------:R-:W0:Y:S01]  /*26b0*/  MUFU.RCP64H R5, R51 ;  /* 0x0000003300057308 */ /* 0x000e220000001800 */
[----:B------:R-:W-:Y:S01]  /*26c0*/  IMAD.MOV.U32 R4, RZ, RZ, 0x1 ;  /* 0x00000001ff047424 */ /* 0x000fe200078e00ff */
[----:B------:R-:W-:Y:S05]  /*26d0*/  BSSY.RECONVERGENT B1, `(.L_x_47) ;  /* 0x000000f000017945 */ /* 0x000fea0003800200 */
[----:B0-----:R-:W-:-:S08]  /*26e0*/  DFMA R8, -R50, R4, 1 ;  /* 0x3ff000003208742b */ /* 0x001fd00000000104 */
[----:B------:R-:W-:-:S08]  /*26f0*/  DFMA R8, R8, R8, R8 ;  /* 0x000000080808722b */ /* 0x000fd00000000008 */
[----:B------:R-:W-:-:S08]  /*2700*/  DFMA R8, R4, R8, R4 ;  /* 0x000000080408722b */ /* 0x000fd00000000004 */
[----:B------:R-:W-:-:S08]  /*2710*/  DFMA R4, -R50, R8, 1 ;  /* 0x3ff000003204742b */ /* 0x000fd00000000108 */
[----:B------:R-:W-:-:S08]  /*2720*/  DFMA R4, R8, R4, R8 ;  /* 0x000000040804722b */ /* 0x000fd00000000008 */
[----:B--2---:R-:W-:Y:S01]  /*2730*/  DMUL R8, R6, R4 ;  /* 0x0000000406087228 */ /* 0x004fe20000000000 */
[----:B------:R-:W-:-:S07]  /*2740*/  FSETP.GEU.AND P1, PT, |R7|, 6.5827683646048100446e-37, PT ;  /* 0x036000000700780b */ /* 0x000fce0003f2e200 */
[----:B------:R-:W-:-:S08]  /*2750*/  DFMA R10, -R50, R8, R6 ;  /* 0x00000008320a722b */ /* 0x000fd00000000106 */
[----:B------:R-:W-:-:S10]  /*2760*/  DFMA R4, R4, R10, R8 ;  /* 0x0000000a0404722b */ /* 0x000fd40000000008 */
[----:B------:R-:W-:-:S05]  /*2770*/  FFMA R8, RZ, R51, R5 ;  /* 0x00000033ff087223 */ /* 0x000fca0000000005 */
[----:B------:R-:W-:-:S13]  /*2780*/  FSETP.GT.AND P0, PT, |R8|, 1.469367938527859385e-39, PT ;  /* 0x001000000800780b */ /* 0x000fda0003f04200 */
[----:B------:R-:W-:Y:S05]  /*2790*/  @P0 BRA P1, `(.L_x_48) ;  /* 0x0000000000080947 */ /* 0x000fea0000800000 */
[----:B------:R-:W-:-:S07]  /*27a0*/  MOV R52, 0x27c0 ;  /* 0x000027c000347802 */ /* 0x000fce0000000f00 */
[----:B------:R-:W-:Y:S05]  /*27b0*/  CALL.REL.NOINC `($__internal_0_$__cuda_sm20_div_rn_f64_full) ;  /* 0x0000000400e07944 */ /* 0x000fea0003c00000 */
.L_x_48:
[----:B------:R-:W-:Y:S05]  /*27c0*/  BSYNC.RECONVERGENT B1 ;  /* 0x0000000000017941 */ /* 0x000fea0003800200 */
.L_x_47:
[----:B------:R-:W0:Y:S01]  /*27d0*/  MUFU.RSQ64H R11, R5 ;  /* 0x00000005000b7308 */ /* 0x000e220000001c00 */
[----:B------:R-:W-:Y:S01]  /*27e0*/  VIADD R10, R5, 0xfcb00000 ;  /* 0xfcb00000050a7836 */ /* 0x000fe20000000000 */
[----:B------:R-:W-:Y:S01]  /*27f0*/  BSSY.RECONVERGENT B1, `(.L_x_49) ;  /* 0x0000012000017945 */ /* 0x000fe20003800200 */
[----:B------:R-:W-:Y:S02]  /*2800*/  IMAD.MOV.U32 R14, RZ, RZ, 0x0 ;  /* 0x00000000ff0e7424 */ /* 0x000fe400078e00ff */
[----:B------:R-:W-:Y:S01]  /*2810*/  IMAD.MOV.U32 R15, RZ, RZ, 0x3fd80000 ;  /* 0x3fd80000ff0f7424 */ /* 0x000fe200078e00ff */
[----:B------:R-:W-:Y:S01]  /*2820*/  ISETP.GE.U32.AND P0, PT, R10, 0x7ca00000, PT ;  /* 0x7ca000000a00780c */ /* 0x000fe20003f06070 */
[----:B0-----:R-:W-:-:S08]  /*2830*/  DMUL R6, R10, R10 ;  /* 0x0000000a0a067228 */ /* 0x001fd00000000000 */
[----:B------:R-:W-:-:S08]  /*2840*/  DFMA R6, -R6, R4, 1 ;  /* 0x3ff000000606742b */ /* 0x000fd00000000104 */
[----:B------:R-:W-:Y:S02]  /*2850*/  DFMA R14, R6, R14, 0.5 ;  /* 0x3fe00000060e742b */ /* 0x000fe4000000000e */
[----:B------:R-:W-:-:S08]  /*2860*/  DMUL R6, R10, R6 ;  /* 0x000000060a067228 */ /* 0x000fd00000000000 */
[----:B------:R-:W-:-:S08]  /*2870*/  DFMA R14, R14, R6, R10 ;  /* 0x000000060e0e722b */ /* 0x000fd0000000000a */
[----:B------:R-:W-:Y:S02]  /*2880*/  DMUL R8, R14, R4 ;  /* 0x000000040e087228 */ /* 0x000fe40000000000 */
[----:B------:R-:W-:Y:S02]  /*2890*/  VIADD R13, R15, 0xfff00000 ;  /* 0xfff000000f0d7836 */ /* 0x000fe40000000000 */
[----:B------:R-:W-:-:S04]  /*28a0*/  IMAD.MOV.U32 R12, RZ, RZ, R14 ;  /* 0x000000ffff0c7224 */ /* 0x000fc800078e000e */
[----:B------:R-:W-:-:S08]  /*28b0*/  DFMA R6, R8, -R8, R4 ;  /* 0x800000080806722b */ /* 0x000fd00000000004 */
[----:B------:R-:W-:Y:S01]  /*28c0*/  DFMA R52, R6, R12, R8 ;  /* 0x0000000c0634722b */ /* 0x000fe20000000008 */
[----:B------:R-:W-:Y:S10]  /*28d0*/  @!P0 BRA `(.L_x_50) ;  /* 0x00000000000c8947 */ /* 0x000ff40003800000 */
[----:B------:R-:W-:Y:S02]  /*28e0*/  MOV R43, R4 ;  /* 0x00000004002b7202 */ /* 0x000fe40000000f00 */
[----:B------:R-:W-:-:S07]  /*28f0*/  MOV R4, 0x2910 ;  /* 0x0000291000047802 */ /* 0x000fce0000000f00 */
[----:B------:R-:W-:Y:S05]  /*2900*/  CALL.REL.NOINC `($__internal_1_$__cuda_sm20_dsqrt_rn_f64_mediumpath_v1) ;  /* 0x0000000800fc7944 */ /* 0x000fea0003c00000 */
.L_x_50:
[----:B------:R-:W-:Y:S05]  /*2910*/  BSYNC.RECONVERGENT B1 ;  /* 0x0000000000017941 */ /* 0x000fea0003800200 */
.L_x_49:
[----:B------:R-:W-:Y:S01]  /*2920*/  DMUL R14, R20, R52 ;  /* 0x00000034140e7228 */ /* 0x000fe20000000000 */
[----:B------:R-:W-:Y:S07]  /*2930*/  BSSY.RECONVERGENT B2, `(.L_x_51) ;  /* 0x000001d000027945 */ /* 0x000fee0003800200 */
[----:B------:R-:W-:-:S14]  /*2940*/  DSETP.NEU.AND P0, PT, |R14|, +INF , PT ;  /* 0x7ff000000e00742a */ /* 0x000fdc0003f0d200 */
[----:B------:R-:W-:Y:S01]  /*2950*/  @!P0 DMUL R56, RZ, R14 ;  /* 0x0000000eff388228 */ /* 0x000fe20000000000 */
[----:B------:R-:W-:Y:S01]  /*2960*/  @!P0 IMAD.MOV.U32 R43, RZ, RZ, 0x1 ;  /* 0x00000001ff2b8424 */ /* 0x000fe200078e00ff */
[----:B------:R-:W-:Y:S09]  /*2970*/  @!P0 BRA `(.L_x_52) ;  /* 0x0000000000608947 */ /* 0x000ff20003800000 */
[----:B------:R-:W-:Y:S01]  /*2980*/  UMOV UR4, 0x6dc9c883 ;  /* 0x6dc9c88300047882 */ /* 0x000fe20000000000 */
[----:B------:R-:W-:Y:S01]  /*2990*/  UMOV UR5, 0x3fe45f30 ;  /* 0x3fe45f3000057882 */ /* 0x000fe20000000000 */
[C---:B------:R-:W-:Y:S01]  /*29a0*/  DSETP.GE.AND P0, PT, |R14|.reuse, 2.14748364800000000000e+09, PT ;  /* 0x41e000000e00742a */ /* 0x040fe20003f06200 */
[----:B------:R-:W-:Y:S01]  /*29b0*/  BSSY.RECONVERGENT B1, `(.L_x_53) ;  /* 0x0000013000017945 */ /* 0x000fe20003800200 */
[----:B------:R-:W-:Y:S01]  /*29c0*/  DMUL R4, R14, UR4 ;  /* 0x000000040e047c28 */ /* 0x000fe20008000000 */
[----:B------:R-:W-:Y:S01]  /*29d0*/  UMOV UR4, 0x54442d18 ;  /* 0x54442d1800047882 */ /* 0x000fe20000000000 */
[----:B------:R-:W-:-:S08]  /*29e0*/  UMOV UR5, 0x3ff921fb ;  /* 0x3ff921fb00057882 */ /* 0x000fd00000000000 */
[----:B------:R-:W0:Y:S08]  /*29f0*/  F2I.F64 R4, R4 ;  /* 0x0000000400047311 */ /* 0x000e300000301100 */
[----:B0-----:R-:W0:Y:S02]  /*2a00*/  I2F.F64 R56, R4 ;  /* 0x0000000400387312 */ /* 0x001e240000201c00 */
[----:B0-----:R-:W-:Y:S01]  /*2a10*/  DFMA R6, R56, -UR4, R14 ;  /* 0x8000000438067c2b */ /* 0x001fe2000800000e */
[----:B------:R-:W-:Y:S01]  /*2a20*/  UMOV UR4, 0x33145c00 ;  /* 0x33145c0000047882 */ /* 0x000fe20000000000 */
[----:B------:R-:W-:-:S06]  /*2a30*/  UMOV UR5, 0x3c91a626 ;  /* 0x3c91a62600057882 */ /* 0x000fcc0000000000 */
[----:B------:R-:W-:Y:S01]  /*2a40*/  DFMA R6, R56, -UR4, R6 ;  /* 0x8000000438067c2b */ /* 0x000fe20008000006 */
[----:B------:R-:W-:Y:S01]  /*2a50*/  UMOV UR4, 0x252049c0 ;  /* 0x252049c000047882 */ /* 0x000fe20000000000 */
[----:B------:R-:W-:-:S06]  /*2a60*/  UMOV UR5, 0x397b839a ;  /* 0x397b839a00057882 */ /* 0x000fcc0000000000 */
[----:B------:R-:W-:Y:S01]  /*2a70*/  DFMA R56, R56, -UR4, R6 ;  /* 0x8000000438387c2b */ /* 0x000fe20008000006 */
[----:B------:R-:W-:Y:S10]  /*2a80*/  @!P0 BRA `(.L_x_54) ;  /* 0x0000000000148947 */ /* 0x000ff40003800000 */
[----:B------:R-:W-:-:S07]  /*2a90*/  MOV R4, 0x2ab0 ;  /* 0x00002ab000047802 */ /* 0x000fce0000000f00 */
[----:B------:R-:W-:Y:S05]  /*2aa0*/  CALL.REL.NOINC `($_Z9propagateP24curandStatePhilox4_32_10PdS1_S1_iiddddjiPKdPKbiS3_PKj$__internal_trig_reduction_slowpathd) ;  /* 0x0000000c00447944 */ /* 0x000fea0003c00000 */
[----:B------:R-:W-:Y:S02]  /*2ab0*/  IMAD.MOV.U32 R4, RZ, RZ, R6 ;  /* 0x000000ffff047224 */ /* 0x000fe400078e0006 */
[----:B------:R-:W-:Y:S02]  /*2ac0*/  IMAD.MOV.U32 R56, RZ, RZ, R12 ;  /* 0x000000ffff387224 */ /* 0x000fe400078e000c */
[----:B------:R-:W-:-:S07]  /*2ad0*/  IMAD.MOV.U32 R57, RZ, RZ, R13 ;  /* 0x000000ffff397224 */ /* 0x000fce00078e000d */
.L_x_54:
[----:B------:R-:W-:Y:S05]  /*2ae0*/  BSYNC.RECONVERGENT B1 ;  /* 0x0000000000017941 */ /* 0x000fea0003800200 */
.L_x_53:
[----:B------:R-:W-:-:S07]  /*2af0*/  VIADD R43, R4, 0x1 ;  /* 0x00000001042b7836 */ /* 0x000fce0000000000 */
.L_x_52:
[----:B------:R-:W-:Y:S05]  /*2b00*/  BSYNC.RECONVERGENT B2 ;  /* 0x0000000000027941 */ /* 0x000fea0003800200 */
.L_x_51:
[----:B------:R-:W0:Y:S01]  /*2b10*/  LDCU.64 UR4, c[0x4][0x1a8] ;  /* 0x01003500ff0477ac */ /* 0x000e220008000a00 */
[C---:B------:R-:W-:Y:S01]  /*2b20*/  IMAD.SHL.U32 R4, R43.reuse, 0x40, RZ ;  /* 0x000000402b047824 */ /* 0x040fe200078e00ff */
[----:B------:R-:W-:Y:S01]  /*2b30*/  LOP3.LUT R52, R43, 0x1, RZ, 0xc0, !PT ;  /* 0x000000012b347812 */ /* 0x000fe200078ec0ff */
[----:B------:R-:W-:Y:S01]  /*2b40*/  IMAD.MOV.U32 R53, RZ, RZ, 0x3da8ff83 ;  /* 0x3da8ff83ff357424 */ /* 0x000fe200078e00ff */
[----:B------:R-:W-:Y:S01]  /*2b50*/  DMUL R54, R56, R56 ;  /* 0x0000003838367228 */ /* 0x000fe20000000000 */
[----:B------:R-:W1:Y:S01]  /*2b60*/  LDC R58, c[0x0][0x3e0] ;  /* 0x0000f800ff3a7b82 */ /* 0x000e620000000800 */
[----:B------:R-:W-:-:S04]  /*2b70*/  LOP3.LUT R4, R4, 0x40, RZ, 0xc0, !PT ;  /* 0x0000004004047812 */ /* 0x000fc800078ec0ff */
[----:B0-----:R-:W-:-:S05]  /*2b80*/  IADD3 R60, P0, PT, R4, UR4, RZ ;  /* 0x00000004043c7c10 */ /* 0x001fca000ff1e0ff */
[----:B------:R-:W-:-:S05]  /*2b90*/  IMAD.X R61, RZ, RZ, UR5, P0 ;  /* 0x00000005ff3d7e24 */ /* 0x000fca00080e06ff */
[----:B------:R-:W2:Y:S04]  /*2ba0*/  LDG.E.128.CONSTANT R12, desc[UR36][R60.64] ;  /* 0x000000243c0c7981 */ /* 0x000ea8000c1e9d00 */
[----:B------:R-:W3:Y:S04]  /*2bb0*/  LDG.E.128.CONSTANT R4, desc[UR36][R60.64+0x10] ;  /* 0x000010243c047981 */ /* 0x000ee8000c1e9d00 */
[----:B------:R-:W4:Y:S01]  /*2bc0*/  LDG.E.128.CONSTANT R8, desc[UR36][R60.64+0x20] ;  /* 0x000020243c087981 */ /* 0x000f22000c1e9d00 */
[----:B------:R-:W-:Y:S01]  /*2bd0*/  ISETP.NE.U32.AND P0, PT, R52, 0x1, PT ;  /* 0x000000013400780c */ /* 0x000fe20003f05070 */
[----:B-1----:R-:W-:Y:S01]  /*2be0*/  IMAD R59, R0, R58, R3 ;  /* 0x0000003a003b7224 */ /* 0x002fe200078e0203 */
[----:B------:R-:W-:-:S02]  /*2bf0*/  MOV R52, 0x20fd8164 ;  /* 0x20fd816400347802 */ /* 0x000fc40000000f00 */
[----:B------:R-:W-:Y:S02]  /*2c00*/  FSEL R53, -R53, 0.11223486810922622681, !P0 ;  /* 0x3de5db6535357808 */ /* 0x000fe40004000100 */
[----:B------:R-:W-:-:S06]  /*2c10*/  FSEL R52, R52, -8.06006814911005101289e+34, !P0 ;  /* 0xf9785eba34347808 */ /* 0x000fcc0004000000 */
[C---:B--2---:R-:W-:Y:S01]  /*2c20*/  DFMA R12, R54.reuse, R52, R12 ;  /* 0x00000034360c722b */ /* 0x044fe2000000000c */
[----:B------:R-:W0:Y:S07]  /*2c30*/  LDC.64 R52, c[0x0][0x398] ;  /* 0x0000e600ff347b82 */ /* 0x000e2e0000000a00 */
[----:B------:R-:W-:Y:S01]  /*2c40*/  DFMA R14, R54, R12, R14 ;  /* 0x0000000c360e722b */ /* 0x000fe2000000000e */
[----:B0-----:R-:W-:-:S05]  /*2c50*/  IMAD.WIDE.U32 R52, R59, 0x8, R52 ;  /* 0x000000083b347825 */ /* 0x001fca00078e0034 */
[----:B------:R0:W5:Y:S02]  /*2c60*/  LDG.E.64 R12, desc[UR36][R52.64] ;  /* 0x00000024340c7981 */ /* 0x000164000c1e1b00 */
[C---:B---3--:R-:W-:Y:S01]  /*2c70*/  DFMA R4, R54.reuse, R14, R4 ;  /* 0x0000000e3604722b */ /* 0x048fe20000000004 */
[----:B------:R-:W-:Y:S07]  /*2c80*/  BSSY B1, `(.L_x_55) ;  /* 0x0000014000017945 */ /* 0x000fee0003800000 */
[----:B------:R-:W-:-:S08]  /*2c90*/  DFMA R4, R54, R4, R6 ;  /* 0x000000043604722b */ /* 0x000fd00000000006 */
[----:B----4-:R-:W-:-:S08]  /*2ca0*/  DFMA R4, R54, R4, R8 ;  /* 0x000000043604722b */ /* 0x010fd00000000008 */
[----:B------:R-:W-:-:S08]  /*2cb0*/  DFMA R4, R54, R4, R10 ;  /* 0x000000043604722b */ /* 0x000fd0000000000a */
[----:B------:R-:W-:Y:S02]  /*2cc0*/  DFMA R56, R4, R56, R56 ;  /* 0x000000380438722b */ /* 0x000fe40000000038 */
[----:B------:R-:W-:-:S10]  /*2cd0*/  DFMA R4, R54, R4, 1 ;  /* 0x3ff000003604742b */ /* 0x000fd40000000004 */
[----:B------:R-:W-:Y:S02]  /*2ce0*/  FSEL R6, R4, R56, !P0 ;  /* 0x0000003804067208 */ /* 0x000fe40004000000 */
[----:B------:R-:W-:Y:S02]  /*2cf0*/  FSEL R7, R5, R57, !P0 ;  /* 0x0000003905077208 */ /* 0x000fe40004000000 */
[----:B------:R-:W-:-:S04]  /*2d00*/  LOP3.LUT P0, RZ, R43, 0x2, RZ, 0xc0, !PT ;  /* 0x000000022bff7812 */ /* 0x000fc8000780c0ff */
[----:B------:R-:W-:-:S10]  /*2d10*/  DADD R4, RZ, -R6 ;  /* 0x00000000ff047229 */ /* 0x000fd40000000806 */
[----:B------:R-:W-:Y:S02]  /*2d20*/  FSEL R4, R6, R4, !P0 ;  /* 0x0000000406047208 */ /* 0x000fe40004000000 */
[----:B0-----:R-:W-:-:S07]  /*2d30*/  FSEL R5, R7, R5, !P0 ;  /* 0x0000000507057208 */ /* 0x001fce0004000000 */
.L_x_56:
        /* <DEDUP_REMOVED lines=9> */
.L_x_55:
[----:B------:R-:W-:-:S05]  /*2dd0*/  VIADD R3, R3, 0x1 ;  /* 0x0000000103037836 */ /* 0x000fca0000000000 */
[----:B------:R-:W-:-:S13]  /*2de0*/  ISETP.NE.AND P0, PT, R3, R58, PT ;  /* 0x0000003a0300720c */ /* 0x000fda0003f05270 */
[----:B------:R-:W-:Y:S05]  /*2df0*/  @P0 BRA `(.L_x_57) ;  /* 0xfffffff800200947 */ /* 0x000fea000383ffff */
.L_x_42:
[----:B------:R-:W-:Y:S05]  /*2e00*/  BSYNC B0 ;  /* 0x0000000000007941 */ /* 0x000fea0003800000 */
.L_x_41:
[----:B------:R-:W1:Y:S01]  /*2e10*/  LDCU UR4, c[0x0][0x3a0] ;  /* 0x00007400ff0477ac */ /* 0x000e620008000800 */
[----:B------:R-:W-:Y:S02]  /*2e20*/  VIADD R19, R19, 0x1 ;  /* 0x0000000113137836 */ /* 0x000fe40000000000 */
[----:B------:R-:W-:-:S05]  /*2e30*/  VIADD R3, R18, 0x1 ;  /* 0x0000000112037836 */ /* 0x000fca0000000000 */
[----:B------:R-:W-:-:S04]  /*2e40*/  ISETP.NE.AND P0, PT, R3, R2, PT ;  /* 0x000000020300720c */ /* 0x000fc80003f05270 */
[----:B------:R-:W-:Y:S02]  /*2e50*/  SEL R18, R3, RZ, P0 ;  /* 0x000000ff03127207 */ /* 0x000fe40000000000 */
[----:B-1----:R-:W-:-:S13]  /*2e60*/  ISETP.NE.AND P1, PT, R19, UR4, PT ;  /* 0x0000000413007c0c */ /* 0x002fda000bf25270 */
[----:B------:R-:W-:Y:S05]  /*2e70*/  @P1 BRA `(.L_x_58) ;  /* 0xffffffdc00d41947 */ /* 0x000fea000383ffff */
[----:B------:R-:W-:Y:S05]  /*2e80*/  BSYNC B8 ;  /* 0x0000000000087941 */ /* 0x000fea0003800000 */
.L_x_18:
[----:B------:R-:W-:Y:S01]  /*2e90*/  ISETP.NE.AND P0, PT, R42, RZ, PT ;  /* 0x000000ff2a00720c */ /* 0x000fe20003f05270 */
[----:B------:R-:W-:Y:S01]  /*2ea0*/  IMAD.MOV.U32 R6, RZ, RZ, R35 ;  /* 0x000000ffff067224 */ /* 0x000fe200078e0023 */
[----:B------:R-:W-:-:S11]  /*2eb0*/  MOV R10, R30 ;  /* 0x0000001e000a7202 */ /* 0x000fd60000000f00 */
[----:B------:R-:W-:Y:S05]  /*2ec0*/  @!P0 BRA `(.L_x_59) ;  /* 0xffffffd000bc8947 */ /* 0x000fea000383ffff */
.L_x_6:
[----:B------:R-:W-:Y:S05]  /*2ed0*/  BSYNC B9 ;  /* 0x0000000000097941 */ /* 0x000fea0003800000 */
.L_x_5:
[----:B-----5:R-:W-:Y:S04]  /*2ee0*/  STG.E.128 desc[UR36][R48.64], R36 ;  /* 0x0000002430007986 */ /* 0x020fe8000c101d24 */
[----:B------:R-:W-:Y:S04]  /*2ef0*/  STG.E.128 desc[UR36][R48.64+0x10], R32 ;  /* 0x0000102030007986 */ /* 0x000fe8000c101d24 */
[----:B------:R-:W-:Y:S04]  /*2f00*/  STG.E.128 desc[UR36][R48.64+0x20], R28 ;  /* 0x0000201c30007986 */ /* 0x000fe8000c101d24 */
[----:B------:R-:W-:Y:S04]  /*2f10*/  STG.E.64 desc[UR36][R48.64+0x30], R40 ;  /* 0x0000302830007986 */ /* 0x000fe8000c101b24 */
[----:B------:R-:W-:Y:S01]  /*2f20*/  STG.E.64 desc[UR36][R48.64+0x38], R46 ;  /* 0x0000382e30007986 */ /* 0x000fe2000c101b24 */
[----:B------:R-:W-:Y:S05]  /*2f30*/  EXIT ;  /* 0x000000000000794d */ /* 0x000fea0003800000 */
        .weak           $__internal_0_$__cuda_sm20_div_rn_f64_full
        .type           $__internal_0_$__cuda_sm20_div_rn_f64_full,@function
        .size           $__internal_0_$__cuda_sm20_div_rn_f64_full,($__internal_1_$__cuda_sm20_dsqrt_rn_f64_mediumpath_v1 - $__internal_0_$__cuda_sm20_div_rn_f64_full)
$__internal_0_$__cuda_sm20_div_rn_f64_full:
[C---:B------:R-:W-:Y:S01]  /*2f40*/  FSETP.GEU.AND P0, PT, |R51|.reuse, 1.469367938527859385e-39, PT ;  /* 0x001000003300780b */ /* 0x040fe20003f0e200 */
[----:B------:R-:W-:Y:S01]  /*2f50*/  IMAD.MOV.U32 R8, RZ, RZ, 0x1 ;  /* 0x00000001ff087424 */ /* 0x000fe200078e00ff */
[----:B------:R-:W-:Y:S01]  /*2f60*/  LOP3.LUT R4, R51, 0x800fffff, RZ, 0xc0, !PT ;  /* 0x800fffff33047812 */ /* 0x000fe200078ec0ff */
[----:B------:R-:W-:Y:S01]  /*2f70*/  IMAD.MOV.U32 R43, RZ, RZ, 0x1ca00000 ;  /* 0x1ca00000ff2b7424 */ /* 0x000fe200078e00ff */
[C---:B------:R-:W-:Y:S01]  /*2f80*/  FSETP.GEU.AND P2, PT, |R7|.reuse, 1.469367938527859385e-39, PT ;  /* 0x001000000700780b */ /* 0x040fe20003f4e200 */
[----:B------:R-:W-:Y:S01]  /*2f90*/  BSSY.RECONVERGENT B2, `(.L_x_60) ;  /* 0x0000052000027945 */ /* 0x000fe20003800200 */
[----:B------:R-:W-:Y:S01]  /*2fa0*/  LOP3.LUT R5, R4, 0x3ff00000, RZ, 0xfc, !PT ;  /* 0x3ff0000004057812 */ /* 0x000fe200078efcff */
[----:B------:R-:W-:Y:S01]  /*2fb0*/  IMAD.MOV.U32 R4, RZ, RZ, R50 ;  /* 0x000000ffff047224 */ /* 0x000fe200078e0032 */
[----:B------:R-:W-:Y:S02]  /*2fc0*/  LOP3.LUT R53, R7, 0x7ff00000, RZ, 0xc0, !PT ;  /* 0x7ff0000007357812 */ /* 0x000fe400078ec0ff */
[----:B------:R-:W-:-:S03]  /*2fd0*/  LOP3.LUT R54, R51, 0x7ff00000, RZ, 0xc0, !PT ;  /* 0x7ff0000033367812 */ /* 0x000fc600078ec0ff */
[----:B------:R-:W-:Y:S01]  /*2fe0*/  @!P0 DMUL R4, R50, 8.98846567431157953865e+307 ;  /* 0x7fe0000032048828 */ /* 0x000fe20000000000 */
[----:B------:R-:W-:Y:S01]  /*2ff0*/  ISETP.GE.U32.AND P1, PT, R53, R54, PT ;  /* 0x000000363500720c */ /* 0x000fe20003f26070 */
[----:B------:R-:W-:Y:S02]  /*3000*/  IMAD.MOV.U32 R55, RZ, RZ, R53 ;  /* 0x000000ffff377224 */ /* 0x000fe400078e0035 */
[----:B------:R-:W-:Y:S02]  /*3010*/  @!P2 LOP3.LUT R12, R51, 0x7ff00000, RZ, 0xc0, !PT ;  /* 0x7ff00000330ca812 */ /* 0x000fe400078ec0ff */
[----:B------:R-:W0:Y:S02]  /*3020*/  MUFU.RCP64H R9, R5 ;  /* 0x0000000500097308 */ /* 0x000e240000001800 */
[----:B------:R-:W-:Y:S01]  /*3030*/  @!P2 ISETP.GE.U32.AND P3, PT, R53, R12, PT ;  /* 0x0000000c3500a20c */ /* 0x000fe20003f66070 */
[----:B------:R-:W-:Y:S01]  /*3040*/  @!P2 IMAD.MOV.U32 R12, RZ, RZ, RZ ;  /* 0x000000ffff0ca224 */ /* 0x000fe200078e00ff */
[----:B------:R-:W-:-:S02]  /*3050*/  @!P0 LOP3.LUT R54, R5, 0x7ff00000, RZ, 0xc0, !PT ;  /* 0x7ff0000005368812 */ /* 0x000fc400078ec0ff */
[----:B------:R-:W-:Y:S02]  /*3060*/  @!P2 SEL R13, R43, 0x63400000, !P3 ;  /* 0x634000002b0da807 */ /* 0x000fe40005800000 */
[----:B------:R-:W-:Y:S02]  /*3070*/  IADD3 R56, PT, PT, R54, -0x1, RZ ;  /* 0xffffffff36387810 */ /* 0x000fe40007ffe0ff */
[----:B------:R-:W-:-:S04]  /*3080*/  @!P2 LOP3.LUT R13, R13, 0x80000000, R7, 0xf8, !PT ;  /* 0x800000000d0da812 */ /* 0x000fc800078ef807 */
[----:B------:R-:W-:Y:S01]  /*3090*/  @!P2 LOP3.LUT R13, R13, 0x100000, RZ, 0xfc, !PT ;  /* 0x001000000d0da812 */ /* 0x000fe200078efcff */
[----:B0-----:R-:W-:-:S08]  /*30a0*/  DFMA R10, R8, -R4, 1 ;  /* 0x3ff00000080a742b */ /* 0x001fd00000000804 */
[----:B------:R-:W-:-:S08]  /*30b0*/  DFMA R10, R10, R10, R10 ;  /* 0x0000000a0a0a722b */ /* 0x000fd0000000000a */
[----:B------:R-:W-:Y:S01]  /*30c0*/  DFMA R10, R8, R10, R8 ;  /* 0x0000000a080a722b */ /* 0x000fe20000000008 */
[----:B------:R-:W-:Y:S01]  /*30d0*/  SEL R9, R43, 0x63400000, !P1 ;  /* 0x634000002b097807 */ /* 0x000fe20004800000 */
[----:B------:R-:W-:-:S03]  /*30e0*/  IMAD.MOV.U32 R8, RZ, RZ, R6 ;  /* 0x000000ffff087224 */ /* 0x000fc600078e0006 */
[----:B------:R-:W-:-:S03]  /*30f0*/  LOP3.LUT R9, R9, 0x800fffff, R7, 0xf8, !PT ;  /* 0x800fffff09097812 */ /* 0x000fc600078ef807 */
[----:B------:R-:W-:-:S03]  /*3100*/  DFMA R14, R10, -R4, 1 ;  /* 0x3ff000000a0e742b */ /* 0x000fc60000000804 */
[----:B------:R-:W-:-:S05]  /*3110*/  @!P2 DFMA R8, R8, 2, -R12 ;  /* 0x400000000808a82b */ /* 0x000fca000000080c */
[----:B------:R-:W-:-:S05]  /*3120*/  DFMA R14, R10, R14, R10 ;  /* 0x0000000e0a0e722b */ /* 0x000fca000000000a */
[----:B------:R-:W-:-:S03]  /*3130*/  @!P2 LOP3.LUT R55, R9, 0x7ff00000, RZ, 0xc0, !PT ;  /* 0x7ff000000937a812 */ /* 0x000fc600078ec0ff */
[----:B------:R-:W-:Y:S02]  /*3140*/  DMUL R10, R14, R8 ;  /* 0x000000080e0a7228 */ /* 0x000fe40000000000 */
[----:B------:R-:W-:-:S05]  /*3150*/  VIADD R12, R55, 0xffffffff ;  /* 0xffffffff370c7836 */ /* 0x000fca0000000000 */
[----:B------:R-:W-:Y:S01]  /*3160*/  ISETP.GT.U32.AND P0, PT, R12, 0x7feffffe, PT ;  /* 0x7feffffe0c00780c */ /* 0x000fe20003f04070 */
[----:B------:R-:W-:-:S03]  /*3170*/  DFMA R12, R10, -R4, R8 ;  /* 0x800000040a0c722b */ /* 0x000fc60000000008 */
[----:B------:R-:W-:-:S05]  /*3180*/  ISETP.GT.U32.OR P0, PT, R56, 0x7feffffe, P0 ;  /* 0x7feffffe3800780c */ /* 0x000fca0000704470 */
[----:B------:R-:W-:-:S08]  /*3190*/  DFMA R12, R14, R12, R10 ;  /* 0x0000000c0e0c722b */ /* 0x000fd0000000000a */
[----:B------:R-:W-:Y:S05]  /*31a0*/  @P0 BRA `(.L_x_61) ;  /* 0x00000000006c0947 */ /* 0x000fea0003800000 */
[----:B------:R-:W-:-:S04]  /*31b0*/  LOP3.LUT R10, R51, 0x7ff00000, RZ, 0xc0, !PT ;  /* 0x7ff00000330a7812 */ /* 0x000fc800078ec0ff */
[CC--:B------:R-:W-:Y:S02]  /*31c0*/  VIADDMNMX R6, R53.reuse, -R10.reuse, 0xb9600000, !PT ;  /* 0xb960000035067446 */ /* 0x0c0fe4000780090a */
[----:B------:R-:W-:Y:S02]  /*31d0*/  ISETP.GE.U32.AND P0, PT, R53, R10, PT ;  /* 0x0000000a3500720c */ /* 0x000fe40003f06070 */
[----:B------:R-:W-:Y:S02]  /*31e0*/  VIMNMX R6, PT, PT, R6, 0x46a00000, PT ;  /* 0x46a0000006067848 */ /* 0x000fe40003fe0100 */
[----:B------:R-:W-:-:S05]  /*31f0*/  SEL R43, R43, 0x63400000, !P0 ;  /* 0x634000002b2b7807 */ /* 0x000fca0004000000 */
[----:B------:R-:W-:Y:S02]  /*3200*/  IMAD.IADD R14, R6, 0x1, -R43 ;  /* 0x00000001060e7824 */ /* 0x000fe400078e0a2b */
[----:B------:R-:W-:Y:S02]  /*3210*/  IMAD.MOV.U32 R6, RZ, RZ, RZ ;  /* 0x000000ffff067224 */ /* 0x000fe400078e00ff */
[----:B------:R-:W-:-:S06]  /*3220*/  VIADD R7, R14, 0x7fe00000 ;  /* 0x7fe000000e077836 */ /* 0x000fcc0000000000 */
[----:B------:R-:W-:-:S10]  /*3230*/  DMUL R10, R12, R6 ;  /* 0x000000060c0a7228 */ /* 0x000fd40000000000 */
[----:B------:R-:W-:-:S13]  /*3240*/  FSETP.GTU.AND P0, PT, |R11|, 1.469367938527859385e-39, PT ;  /* 0x001000000b00780b */ /* 0x000fda0003f0c200 */
[----:B------:R-:W-:Y:S05]  /*3250*/  @P0 BRA `(.L_x_62) ;  /* 0x0000000000940947 */ /* 0x000fea0003800000 */
[----:B------:R-:W-:Y:S01]  /*3260*/  DFMA R4, R12, -R4, R8 ;  /* 0x800000040c04722b */ /* 0x000fe20000000008 */
[----:B------:R-:W-:-:S09]  /*3270*/  IMAD.MOV.U32 R6, RZ, RZ, RZ ;  /* 0x000000ffff067224 */ /* 0x000fd200078e00ff */
[C---:B------:R-:W-:Y:S02]  /*3280*/  FSETP.NEU.AND P0, PT, R5.reuse, RZ, PT ;  /* 0x000000ff0500720b */ /* 0x040fe40003f0d000 */
[----:B------:R-:W-:-:S04]  /*3290*/  LOP3.LUT R9, R5, 0x80000000, R51, 0x48, !PT ;  /* 0x8000000005097812 */ /* 0x000fc800078e4833 */
[----:B------:R-:W-:-:S07]  /*32a0*/  LOP3.LUT R7, R9, R7, RZ, 0xfc, !PT ;  /* 0x0000000709077212 */ /* 0x000fce00078efcff */
[----:B------:R-:W-:Y:S05]  /*32b0*/  @!P0 BRA `(.L_x_62) ;  /* 0x00000000007c8947 */ /* 0x000fea0003800000 */
[----:B------:R-:W-:Y:S01]  /*32c0*/  IMAD.MOV R5, RZ, RZ, -R14 ;  /* 0x000000ffff057224 */ /* 0x000fe200078e0a0e */
[----:B------:R-:W-:Y:S01]  /*32d0*/  DMUL.RP R6, R12, R6 ;  /* 0x000000060c067228 */ /* 0x000fe20000008000 */
[----:B------:R-:W-:-:S06]  /*32e0*/  IMAD.MOV.U32 R4, RZ, RZ, RZ ;  /* 0x000000ffff047224 */ /* 0x000fcc00078e00ff */
[----:B------:R-:W-:-:S03]  /*32f0*/  DFMA R4, R10, -R4, R12 ;  /* 0x800000040a04722b */ /* 0x000fc6000000000c */
[----:B------:R-:W-:-:S03]  /*3300*/  LOP3.LUT R9, R7, R9, RZ, 0x3c, !PT ;  /* 0x0000000907097212 */ /* 0x000fc600078e3cff */
[----:B------:R-:W-:-:S04]  /*3310*/  IADD3 R4, PT, PT, -R14, -0x43300000, RZ ;  /* 0xbcd000000e047810 */ /* 0x000fc80007ffe1ff */
[----:B------:R-:W-:-:S04]  /*3320*/  FSETP.NEU.AND P0, PT, |R5|, R4, PT ;  /* 0x000000040500720b */ /* 0x000fc80003f0d200 */
[----:B------:R-:W-:Y:S02]  /*3330*/  FSEL R10, R6, R10, !P0 ;  /* 0x0000000a060a7208 */ /* 0x000fe40004000000 */
[----:B------:R-:W-:Y:S01]  /*3340*/  FSEL R11, R9, R11, !P0 ;  /* 0x0000000b090b7208 */ /* 0x000fe20004000000 */
[----:B------:R-:W-:Y:S06]  /*3350*/  BRA `(.L_x_62) ;  /* 0x0000000000547947 */ /* 0x000fec0003800000 */
.L_x_61:
[----:B------:R-:W-:-:S14]  /*3360*/  DSETP.NAN.AND P0, PT, R6, R6, PT ;  /* 0x000000060600722a */ /* 0x000fdc0003f08000 */
[----:B------:R-:W-:Y:S05]  /*3370*/  @P0 BRA `(.L_x_63) ;  /* 0x0000000000440947 */ /* 0x000fea0003800000 */
[----:B------:R-:W-:-:S14]  /*3380*/  DSETP.NAN.AND P0, PT, R50, R50, PT ;  /* 0x000000323200722a */ /* 0x000fdc0003f08000 */
[----:B------:R-:W-:Y:S05]  /*3390*/  @P0 BRA `(.L_x_64) ;  /* 0x0000000000300947 */ /* 0x000fea0003800000 */
[----:B------:R-:W-:Y:S01]  /*33a0*/  ISETP.NE.AND P0, PT, R55, R54, PT ;  /* 0x000000363700720c */ /* 0x000fe20003f05270 */
[----:B------:R-:W-:Y:S01]  /*33b0*/  IMAD.MOV.U32 R10, RZ, RZ, 0x0 ;  /* 0x00000000ff0a7424 */ /* 0x000fe200078e00ff */
[----:B------:R-:W-:-:S11]  /*33c0*/  MOV R11, 0xfff80000 ;  /* 0xfff80000000b7802 */ /* 0x000fd60000000f00 */
[----:B------:R-:W-:Y:S05]  /*33d0*/  @!P0 BRA `(.L_x_62) ;  /* 0x0000000000348947 */ /* 0x000fea0003800000 */
[----:B------:R-:W-:Y:S02]  /*33e0*/  ISETP.NE.AND P0, PT, R55, 0x7ff00000, PT ;  /* 0x7ff000003700780c */ /* 0x000fe40003f05270 */
[----:B------:R-:W-:Y:S02]  /*33f0*/  LOP3.LUT R11, R7, 0x80000000, R51, 0x48, !PT ;  /* 0x80000000070b7812 */ /* 0x000fe400078e4833 */
[----:B------:R-:W-:-:S13]  /*3400*/  ISETP.EQ.OR P0, PT, R54, RZ, !P0 ;  /* 0x000000ff3600720c */ /* 0x000fda0004702670 */
[----:B------:R-:W-:Y:S01]  /*3410*/  @P0 LOP3.LUT R4, R11, 0x7ff00000, RZ, 0xfc, !PT ;  /* 0x7ff000000b040812 */ /* 0x000fe200078efcff */
[----:B------:R-:W-:Y:S02]  /*3420*/  @!P0 IMAD.MOV.U32 R10, RZ, RZ, RZ ;  /* 0x000000ffff0a8224 */ /* 0x000fe400078e00ff */
[----:B------:R-:W-:Y:S02]  /*3430*/  @P0 IMAD.MOV.U32 R10, RZ, RZ, RZ ;  /* 0x000000ffff0a0224 */ /* 0x000fe400078e00ff */
[----:B------:R-:W-:Y:S01]  /*3440*/  @P0 IMAD.MOV.U32 R11, RZ, RZ, R4 ;  /* 0x000000ffff0b0224 */ /* 0x000fe200078e0004 */
[----:B------:R-:W-:Y:S06]  /*3450*/  BRA `(.L_x_62) ;  /* 0x0000000000147947 */ /* 0x000fec0003800000 */
.L_x_64:
[----:B------:R-:W-:Y:S01]  /*3460*/  LOP3.LUT R11, R51, 0x80000, RZ, 0xfc, !PT ;  /* 0x00080000330b7812 */ /* 0x000fe200078efcff */
[----:B------:R-:W-:Y:S01]  /*3470*/  IMAD.MOV.U32 R10, RZ, RZ, R50 ;  /* 0x000000ffff0a7224 */ /* 0x000fe200078e0032 */
[----:B------:R-:W-:Y:S06]  /*3480*/  BRA `(.L_x_62) ;  /* 0x0000000000087947 */ /* 0x000fec0003800000 */
.L_x_63:
[----:B------:R-:W-:Y:S01]  /*3490*/  LOP3.LUT R11, R7, 0x80000, RZ, 0xfc, !PT ;  /* 0x00080000070b7812 */ /* 0x000fe200078efcff */
[----:B------:R-:W-:-:S07]  /*34a0*/  IMAD.MOV.U32 R10, RZ, RZ, R6 ;  /* 0x000000ffff0a7224 */ /* 0x000fce00078e0006 */
.L_x_62:
[----:B------:R-:W-:Y:S05]  /*34b0*/  BSYNC.RECONVERGENT B2 ;  /* 0x0000000000027941 */ /* 0x000fea0003800200 */
.L_x_60:
[----:B------:R-:W-:Y:S01]  /*34c0*/  MOV R53, 0x0 ;  /* 0x0000000000357802 */ /* 0x000fe20000000f00 */
[----:B------:R-:W-:Y:S02]  /*34d0*/  IMAD.MOV.U32 R4, RZ, RZ, R10 ;  /* 0x000000ffff047224 */ /* 0x000fe400078e000a */
[----:B------:R-:W-:Y:S01]  /*34e0*/  IMAD.MOV.U32 R5, RZ, RZ, R11 ;  /* 0x000000ffff057224 */ /* 0x000fe200078e000b */
[----:B------:R-:W-:Y:S06]  /*34f0*/  RET.REL.NODEC R52 `(_Z9propagateP24curandStatePhilox4_32_10PdS1_S1_iiddddjiPKdPKbiS3_PKj) ;  /* 0xffffffc834c07950 */ /* 0x000fec0003c3ffff */
        .weak           $__internal_1_$__cuda_sm20_dsqrt_rn_f64_mediumpath_v1
        .type           $__internal_1_$__cuda_sm20_dsqrt_rn_f64_mediumpath_v1,@function
        .size           $__internal_1_$__cuda_sm20_dsqrt_rn_f64_mediumpath_v1,($_Z9propagateP24curandStatePhilox4_32_10PdS1_S1_iiddddjiPKdPKbiS3_PKj$__internal_trig_reduction_slowpathd - $__internal_1_$__cuda_sm20_dsqrt_rn_f64_mediumpath_v1)
$__internal_1_$__cuda_sm20_dsqrt_rn_f64_mediumpath_v1:
[----:B------:R-:W-:Y:S01]  /*3500*/  ISETP.GE.U32.AND P0, PT, R10, -0x3400000, PT ;  /* 0xfcc000000a00780c */ /* 0x000fe20003f06070 */
[----:B------:R-:W-:Y:S01]  /*3510*/  BSSY.RECONVERGENT B2, `(.L_x_65) ;  /* 0x0000026000027945 */ /* 0x000fe20003800200 */
[----:B------:R-:W-:Y:S02]  /*3520*/  IMAD.MOV.U32 R12, RZ, RZ, R14 ;  /* 0x000000ffff0c7224 */ /* 0x000fe400078e000e */
[----:B------:R-:W-:Y:S02]  /*3530*/  IMAD.MOV.U32 R10, RZ, RZ, R43 ;  /* 0x000000ffff0a7224 */ /* 0x000fe400078e002b */
[----:B------:R-:W-:-:S07]  /*3540*/  IMAD.MOV.U32 R11, RZ, RZ, R5 ;  /* 0x000000ffff0b7224 */ /* 0x000fce00078e0005 */
[----:B------:R-:W-:Y:S05]  /*3550*/  @!P0 BRA `(.L_x_66) ;  /* 0x0000000000208947 */ /* 0x000fea0003800000 */
[----:B------:R-:W-:-:S10]  /*3560*/  DFMA.RM R12, R6, R12, R8 ;  /* 0x0000000c060c722b */ /* 0x000fd40000004008 */
[----:B------:R-:W-:-:S05]  /*3570*/  IADD3 R6, P0, PT, R12, 0x1, RZ ;  /* 0x000000010c067810 */ /* 0x000fca0007f1e0ff */
[----:B------:R-:W-:-:S06]  /*3580*/  IMAD.X R7, RZ, RZ, R13, P0 ;  /* 0x000000ffff077224 */ /* 0x000fcc00000e060d */
[----:B------:R-:W-:-:S08]  /*3590*/  DFMA.RP R10, -R12, R6, R10 ;  /* 0x000000060c0a722b */ /* 0x000fd0000000810a */
[----:B------:R-:W-:-:S06]  /*35a0*/  DSETP.GT.AND P0, PT, R10, RZ, PT ;  /* 0x000000ff0a00722a */ /* 0x000fcc0003f04000 */
[----:B------:R-:W-:Y:S02]  /*35b0*/  FSEL R6, R6, R12, P0 ;  /* 0x0000000c06067208 */ /* 0x000fe40000000000 */
[----:B------:R-:W-:Y:S01]  /*35c0*/  FSEL R7, R7, R13, P0 ;  /* 0x0000000d07077208 */ /* 0x000fe20000000000 */
[----:B------:R-:W-:Y:S06]  /*35d0*/  BRA `(.L_x_67) ;  /* 0x0000000000647947 */ /* 0x000fec0003800000 */
.L_x_66:
[----:B------:R-:W-:-:S14]  /*35e0*/  DSETP.NE.AND P0, PT, R10, RZ, PT ;  /* 0x000000ff0a00722a */ /* 0x000fdc0003f05000 */
[----:B------:R-:W-:Y:S05]  /*35f0*/  @!P0 BRA `(.L_x_68) ;  /* 0x0000000000588947 */ /* 0x000fea0003800000 */
[----:B------:R-:W-:-:S13]  /*3600*/  ISETP.GE.AND P0, PT, R11, RZ, PT ;  /* 0x000000ff0b00720c */ /* 0x000fda0003f06270 */
[----:B------:R-:W-:Y:S02]  /*3610*/  @!P0 IMAD.MOV.U32 R6, RZ, RZ, 0x0 ;  /* 0x00000000ff068424 */ /* 0x000fe400078e00ff */
[----:B------:R-:W-:Y:S01]  /*3620*/  @!P0 IMAD.MOV.U32 R7, RZ, RZ, -0x80000 ;  /* 0xfff80000ff078424 */ /* 0x000fe200078e00ff */
[----:B------:R-:W-:Y:S06]  /*3630*/  @!P0 BRA `(.L_x_67) ;  /* 0x00000000004c8947 */ /* 0x000fec0003800000 */
[----:B------:R-:W-:-:S13]  /*3640*/  ISETP.GT.AND P0, PT, R11, 0x7fefffff, PT ;  /* 0x7fefffff0b00780c */ /* 0x000fda0003f04270 */
[----:B------:R-:W-:Y:S05]  /*3650*/  @P0 BRA `(.L_x_68) ;  /* 0x0000000000400947 */ /* 0x000fea0003800000 */
[----:B------:R-:W-:Y:S01]  /*3660*/  DMUL R6, R10, 8.11296384146066816958e+31 ;  /* 0x469000000a067828 */ /* 0x000fe20000000000 */
[----:B------:R-:W-:Y:S01]  /*3670*/  IMAD.MOV.U32 R8, RZ, RZ, RZ ;  /* 0x000000ffff087224 */ /* 0x000fe200078e00ff */
[----:B------:R-:W-:Y:S01]  /*3680*/  MOV R12, 0x0 ;  /* 0x00000000000c7802 */ /* 0x000fe20000000f00 */
[----:B------:R-:W-:-:S03]  /*3690*/  IMAD.MOV.U32 R13, RZ, RZ, 0x3fd80000 ;  /* 0x3fd80000ff0d7424 */ /* 0x000fc600078e00ff */
[----:B------:R-:W0:Y:S02]  /*36a0*/  MUFU.RSQ64H R9, R7 ;  /* 0x0000000700097308 */ /* 0x000e240000001c00 */
[----:B0-----:R-:W-:-:S08]  /*36b0*/  DMUL R10, R8, R8 ;  /* 0x00000008080a7228 */ /* 0x001fd00000000000 */
[----:B------:R-:W-:-:S08]  /*36c0*/  DFMA R10, R6, -R10, 1 ;  /* 0x3ff00000060a742b */ /* 0x000fd0000000080a */
[----:B------:R-:W-:Y:S02]  /*36d0*/  DFMA R12, R10, R12, 0.5 ;  /* 0x3fe000000a0c742b */ /* 0x000fe4000000000c */
[----:B------:R-:W-:-:S08]  /*36e0*/  DMUL R10, R8, R10 ;  /* 0x0000000a080a7228 */ /* 0x000fd00000000000 */
[----:B------:R-:W-:-:S08]  /*36f0*/  DFMA R10, R12, R10, R8 ;  /* 0x0000000a0c0a722b */ /* 0x000fd00000000008 */
[----:B------:R-:W-:Y:S02]  /*3700*/  DMUL R8, R6, R10 ;  /* 0x0000000a06087228 */ /* 0x000fe40000000000 */
[----:B------:R-:W-:-:S06]  /*3710*/  VIADD R11, R11, 0xfff00000 ;  /* 0xfff000000b0b7836 */ /* 0x000fcc0000000000 */
[----:B------:R-:W-:-:S08]  /*3720*/  DFMA R12, R8, -R8, R6 ;  /* 0x80000008080c722b */ /* 0x000fd00000000006 */
[----:B------:R-:W-:-:S10]  /*3730*/  DFMA R6, R10, R12, R8 ;  /* 0x0000000c0a06722b */ /* 0x000fd40000000008 */
[----:B------:R-:W-:Y:S01]  /*3740*/  VIADD R7, R7, 0xfcb00000 ;  /* 0xfcb0000007077836 */ /* 0x000fe20000000000 */
[----:B------:R-:W-:Y:S06]  /*3750*/  BRA `(.L_x_67) ;  /* 0x0000000000047947 */ /* 0x000fec0003800000 */
.L_x_68:
[----:B------:R-:W-:-:S11]  /*3760*/  DADD R6, R10, R10 ;  /* 0x000000000a067229 */ /* 0x000fd6000000000a */
.L_x_67:
[----:B------:R-:W-:Y:S05]  /*3770*/  BSYNC.RECONVERGENT B2 ;  /* 0x0000000000027941 */ /* 0x000fea0003800200 */
.L_x_65:
[----:B------:R-:W-:Y:S02]  /*3780*/  IMAD.MOV.U32 R5, RZ, RZ, 0x0 ;  /* 0x00000000ff057424 */ /* 0x000fe400078e00ff */
[----:B------:R-:W-:Y:S02]  /*3790*/  IMAD.MOV.U32 R52, RZ, RZ, R6 ;  /* 0x000000ffff347224 */ /* 0x000fe400078e0006 */
[----:B------:R-:W-:Y:S01]  /*37a0*/  IMAD.MOV.U32 R53, RZ, RZ, R7 ;  /* 0x000000ffff357224 */ /* 0x000fe200078e0007 */
[----:B------:R-:W-:Y:S06]  /*37b0*/  RET.REL.NODEC R4 `(_Z9propagateP24curandStatePhilox4_32_10PdS1_S1_iiddddjiPKdPKbiS3_PKj) ;  /* 0xffffffc804107950 */ /* 0x000fec0003c3ffff */
        .type           $_Z9propagateP24curandStatePhilox4_32_10PdS1_S1_iiddddjiPKdPKbiS3_PKj$__internal_trig_reduction_slowpathd,@function
        .size           $_Z9propagateP24curandStatePhilox4_32_10PdS1_S1_iiddddjiPKdPKbiS3_PKj$__internal_trig_reduction_slowpathd,(.L_x_80 - $_Z9propagateP24curandStatePhilox4_32_10PdS1_S1_iiddddjiPKdPKbiS3_PKj$__internal_trig_reduction_slowpathd)
$_Z9propagateP24curandStatePhilox4_32_10PdS1_S1_iiddddjiPKdPKbiS3_PKj$__internal_trig_reduction_slowpathd:
[----:B------:R-:W-:Y:S01]  /*37c0*/  SHF.R.U32.HI R5, RZ, 0x14, R15 ;  /* 0x00000014ff057819 */ /* 0x000fe2000001160f */
[----:B------:R-:W-:Y:S01]  /*37d0*/  IMAD.MOV.U32 R12, RZ, RZ, R14 ;  /* 0x000000ffff0c7224 */ /* 0x000fe200078e000e */
[----:B------:R-:W-:Y:S01]  /*37e0*/  MOV R13, R15 ;  /* 0x0000000f000d7202 */ /* 0x000fe20000000f00 */
[----:B------:R-:W-:Y:S01]  /*37f0*/  IMAD.MOV.U32 R6, RZ, RZ, RZ ;  /* 0x000000ffff067224 */ /* 0x000fe200078e00ff */
[----:B------:R-:W-:-:S04]  /*3800*/  LOP3.LUT R7, R5, 0x7ff, RZ, 0xc0, !PT ;  /* 0x000007ff05077812 */ /* 0x000fc800078ec0ff */
[----:B------:R-:W-:-:S13]  /*3810*/  ISETP.NE.AND P0, PT, R7, 0x7ff, PT ;  /* 0x000007ff0700780c */ /* 0x000fda0003f05270 */
[----:B------:R-:W-:Y:S05]  /*3820*/  @!P0 BRA `(.L_x_69) ;  /* 0x0000000800488947 */ /* 0x000fea0003800000 */
[----:B------:R-:W-:Y:S01]  /*3830*/  VIADD R7, R7, 0xfffffc00 ;  /* 0xfffffc0007077836 */ /* 0x000fe20000000000 */
[----:B------:R-:W-:Y:S01]  /*3840*/  BSSY.RECONVERGENT B3, `(.L_x_70) ;  /* 0x000002f000037945 */ /* 0x000fe20003800200 */
[----:B------:R-:W-:-:S03]  /*3850*/  CS2R R10, SRZ ;  /* 0x00000000000a7805 */ /* 0x000fc6000001ff00 */
[----:B------:R-:W-:Y:S02]  /*3860*/  SHF.R.U32.HI R6, RZ, 0x6, R7 ;  /* 0x00000006ff067819 */ /* 0x000fe40000011607 */
[----:B------:R-:W-:Y:S02]  /*3870*/  ISETP.GE.U32.AND P0, PT, R7, 0x80, PT ;  /* 0x000000800700780c */ /* 0x000fe40003f06070 */
[C---:B------:R-:W-:Y:S02]  /*3880*/  IADD3 R7, PT, PT, -R6.reuse, 0x13, RZ ;  /* 0x0000001306077810 */ /* 0x040fe40007ffe1ff */
[----:B------:R-:W-:Y:S02]  /*3890*/  IADD3 R55, PT, PT, -R6, 0xf, RZ ;  /* 0x0000000f06377810 */ /* 0x000fe40007ffe1ff */
[----:B------:R-:W-:-:S04]  /*38a0*/  SEL R7, R7, 0x12, P0 ;  /* 0x0000001207077807 */ /* 0x000fc80000000000 */
[----:B------:R-:W-:-:S13]  /*38b0*/  ISETP.GE.AND P0, PT, R55, R7, PT ;  /* 0x000000073700720c */ /* 0x000fda0003f06270 */
[----:B------:R-:W-:Y:S05]  /*38c0*/  @P0 BRA `(.L_x_71) ;  /* 0x0000000000980947 */ /* 0x000fea0003800000 */
[----:B------:R-:W0:Y:S01]  /*38d0*/  LDC.64 R8, c[0x0][0x358] ;  /* 0x0000d600ff087b82 */ /* 0x000e220000000a00 */
[C---:B------:R-:W-:Y:S01]  /*38e0*/  SHF.L.U64.HI R43, R12.reuse, 0xb, R13 ;  /* 0x0000000b0c2b7819 */ /* 0x040fe2000001020d */
[----:B------:R-:W-:Y:S01]  /*38f0*/  BSSY.RECONVERGENT B4, `(.L_x_72) ;  /* 0x0000022000047945 */ /* 0x000fe20003800200 */
[----:B------:R-:W-:Y:S01]  /*3900*/  IMAD.SHL.U32 R53, R12, 0x800, RZ ;  /* 0x000008000c357824 */ /* 0x000fe200078e00ff */
[----:B------:R-:W-:Y:S01]  /*3910*/  IADD3 R52, PT, PT, RZ, -R6, -R7 ;  /* 0x80000006ff347210 */ /* 0x000fe20007ffe807 */
[----:B------:R-:W-:Y:S01]  /*3920*/  IMAD.MOV.U32 R14, RZ, RZ, RZ ;  /* 0x000000ffff0e7224 */ /* 0x000fe200078e00ff */
[----:B------:R-:W-:Y:S02]  /*3930*/  CS2R R10, SRZ ;  /* 0x00000000000a7805 */ /* 0x000fe4000001ff00 */
[----:B------:R-:W-:-:S07]  /*3940*/  LOP3.LUT R43, R43, 0x80000000, RZ, 0xfc, !PT ;  /* 0x800000002b2b7812 */ /* 0x000fce00078efcff */
.L_x_73:
[----:B------:R-:W1:Y:S01]  /*3950*/  LDC.64 R12, c[0x4][0x1a0] ;  /* 0x01006800ff0c7b82 */ /* 0x000e620000000a00 */
[----:B0-----:R-:W-:Y:S02]  /*3960*/  R2UR UR4, R8 ;  /* 0x00000000080472ca */ /* 0x001fe400000e0000 */
[----:B------:R-:W-:Y:S01]  /*3970*/  R2UR UR5, R9 ;  /* 0x00000000090572ca */ /* 0x000fe200000e0000 */
[----:B-1----:R-:W-:-:S12]  /*3980*/  IMAD.WIDE R12, R55, 0x8, R12 ;  /* 0x00000008370c7825 */ /* 0x002fd800078e020c */
[----:B------:R-:W2:Y:S01]  /*3990*/  LDG.E.64.CONSTANT R12, desc[UR4][R12.64] ;  /* 0x000000040c0c7981 */ /* 0x000ea2000c1e9b00 */
[----:B------:R-:W-:Y:S02]  /*39a0*/  VIADD R52, R52, 0x1 ;  /* 0x0000000134347836 */ /* 0x000fe40000000000 */
[----:B------:R-:W-:Y:S02]  /*39b0*/  VIADD R55, R55, 0x1 ;  /* 0x0000000137377836 */ /* 0x000fe40000000000 */
[----:B--2---:R-:W-:-:S04]  /*39c0*/  IMAD.WIDE.U32 R10, P2, R12, R53, R10 ;  /* 0x000000350c0a7225 */ /* 0x004fc8000784000a */
[----:B------:R-:W-:Y:S02]  /*39d0*/  IMAD R57, R12, R43, RZ ;  /* 0x0000002b0c397224 */ /* 0x000fe400078e02ff */
[CC--:B------:R-:W-:Y:S02]  /*39e0*/  IMAD R54, R13.reuse, R53.reuse, RZ ;  /* 0x000000350d367224 */ /* 0x0c0fe400078e02ff */
[----:B------:R-:W-:Y:S01]  /*39f0*/  IMAD.HI.U32 R59, R13, R53, RZ ;  /* 0x000000350d3b7227 */ /* 0x000fe200078e00ff */
[----:B------:R-:W-:-:S03]  /*3a00*/  IADD3 R11, P0, PT, R57, R11, RZ ;  /* 0x0000000b390b7210 */ /* 0x000fc60007f1e0ff */
[----:B------:R-:W-:Y:S01]  /*3a10*/  IMAD R57, R14, 0x8, R1 ;  /* 0x000000080e397824 */ /* 0x000fe200078e0201 */
[----:B------:R-:W-:Y:S01]  /*3a20*/  IADD3 R11, P1, PT, R54, R11, RZ ;  /* 0x0000000b360b7210 */ /* 0x000fe20007f3e0ff */
[----:B------:R-:W-:-:S04]  /*3a30*/  IMAD.HI.U32 R54, R12, R43, RZ ;  /* 0x0000002b0c367227 */ /* 0x000fc800078e00ff */
[----:B------:R-:W-:Y:S01]  /*3a40*/  IMAD.X R12, RZ, RZ, R54, P2 ;  /* 0x000000ffff0c7224 */ /* 0x000fe200010e0636 */
[----:B------:R0:W-:Y:S01]  /*3a50*/  STL.64 [R57], R10 ;  /* 0x0000000a39007387 */ /* 0x0001e20000100a00 */
[----:B------:R-:W-:-:S03]  /*3a60*/  IMAD.HI.U32 R54, R13, R43, RZ ;  /* 0x0000002b0d367227 */ /* 0x000fc600078e00ff */
[----:B------:R-:W-:Y:S01]  /*3a70*/  IADD3.X R12, P0, PT, R59, R12, RZ, P0, !PT ;  /* 0x0000000c3b0c7210 */ /* 0x000fe2000071e4ff */
[----:B------:R-:W-:Y:S02]  /*3a80*/  IMAD R13, R13, R43, RZ ;  /* 0x0000002b0d0d7224 */ /* 0x000fe400078e02ff */
[----:B------:R-:W-:-:S03]  /*3a90*/  VIADD R14, R14, 0x1 ;  /* 0x000000010e0e7836 */ /* 0x000fc60000000000 */
[----:B------:R-:W-:Y:S02]  /*3aa0*/  IADD3.X R13, P1, PT, R13, R12, RZ, P1, !PT ;  /* 0x0000000c0d0d7210 */ /* 0x000fe40000f3e4ff */
[----:B------:R-:W-:Y:S02]  /*3ab0*/  IADD3.X R12, PT, PT, R54, RZ, RZ, P0, !PT ;  /* 0x000000ff360c7210 */ /* 0x000fe400007fe4ff */
[----:B------:R-:W-:Y:S01]  /*3ac0*/  ISETP.NE.AND P0, PT, R52, -0xf, PT ;  /* 0xfffffff13400780c */ /* 0x000fe20003f05270 */
[----:B0-----:R-:W-:Y:S02]  /*3ad0*/  IMAD.MOV.U32 R10, RZ, RZ, R13 ;  /* 0x000000ffff0a7224 */ /* 0x001fe400078e000d */
[----:B------:R-:W-:-:S04]  /*3ae0*/  IMAD.X R12, RZ, RZ, R12, P1 ;  /* 0x000000ffff0c7224 */ /* 0x000fc800008e060c */
[----:B------:R-:W-:-:S06]  /*3af0*/  IMAD.MOV.U32 R11, RZ, RZ, R12 ;  /* 0x000000ffff0b7224 */ /* 0x000fcc00078e000c */
[----:B------:R-:W-:Y:S05]  /*3b00*/  @P0 BRA `(.L_x_73) ;  /* 0xfffffffc00900947 */ /* 0x000fea000383ffff */
[----:B------:R-:W-:Y:S05]  /*3b10*/  BSYNC.RECONVERGENT B4 ;  /* 0x0000000000047941 */ /* 0x000fea0003800200 */
.L_x_72:
[----:B------:R-:W-:-:S07]  /*3b20*/  IMAD.MOV.U32 R55, RZ, RZ, R7 ;  /* 0x000000ffff377224 */ /* 0x000fce00078e0007 */
.L_x_71:
[----:B------:R-:W-:Y:S05]  /*3b30*/  BSYNC.RECONVERGENT B3 ;  /* 0x0000000000037941 */ /* 0x000fea0003800200 */
.L_x_70:
[----:B------:R-:W-:Y:S01]  /*3b40*/  LOP3.LUT P0, R43, R5, 0x3f, RZ, 0xc0, !PT ;  /* 0x0000003f052b7812 */ /* 0x000fe2000780c0ff */
[----:B------:R-:W-:-:S05]  /*3b50*/  IMAD.IADD R6, R6, 0x1, R55 ;  /* 0x0000000106067824 */ /* 0x000fca00078e0237 */
[----:B------:R-:W-:-:S05]  /*3b60*/  LEA R53, R6, R1, 0x3 ;  /* 0x0000000106357211 */ /* 0x000fca00078e18ff */
[----:B------:R0:W-:Y:S04]  /*3b70*/  STL.64 [R53+-0x78], R10 ;  /* 0xffff880a35007387 */ /* 0x0001e80000100a00 */
[----:B------:R-:W2:Y:S04]  /*3b80*/  @P0 LDL.64 R12, [R1+0x8] ;  /* 0x00000800010c0983 */ /* 0x000ea80000100a00 */
[----:B------:R-:W3:Y:S04]  /*3b90*/  LDL.64 R8, [R1+0x10] ;  /* 0x0000100001087983 */ /* 0x000ee80000100a00 */
[----:B------:R-:W4:Y:S01]  /*3ba0*/  LDL.64 R6, [R1+0x18] ;  /* 0x0000180001067983 */ /* 0x000f220000100a00 */
[----:B------:R-:W-:Y:S01]  /*3bb0*/  @P0 LOP3.LUT R5, R43, 0x3f, RZ, 0x3c, !PT ;  /* 0x0000003f2b050812 */ /* 0x000fe200078e3cff */
[----:B------:R-:W-:Y:S01]  /*3bc0*/  BSSY.RECONVERGENT B3, `(.L_x_74) ;  /* 0x0000034000037945 */ /* 0x000fe20003800200 */
[----:B--2---:R-:W-:-:S02]  /*3bd0*/  @P0 SHF.R.U64 R12, R12, 0x1, R13 ;  /* 0x000000010c0c0819 */ /* 0x004fc4000000120d */
[----:B------:R-:W-:Y:S02]  /*3be0*/  @P0 SHF.R.U32.HI R14, RZ, 0x1, R13 ;  /* 0x00000001ff0e0819 */ /* 0x000fe4000001160d */
[----:B---3--:R-:W-:Y:S02]  /*3bf0*/  @P0 SHF.L.U32 R13, R8, R43, RZ ;  /* 0x0000002b080d0219 */ /* 0x008fe400000006ff */
[----:B0-----:R-:W-:Y:S02]  /*3c00*/  @P0 SHF.R.U64 R10, R12, R5, R14 ;  /* 0x000000050c0a0219 */ /* 0x001fe4000000120e */
[--C-:B------:R-:W-:Y:S02]  /*3c10*/  @P0 SHF.R.U32.HI R56, RZ, 0x1, R9.reuse ;  /* 0x00000001ff380819 */ /* 0x100fe40000011609 */
[C-C-:B------:R-:W-:Y:S02]  /*3c20*/  @P0 SHF.R.U64 R54, R8.reuse, 0x1, R9.reuse ;  /* 0x0000000108360819 */ /* 0x140fe40000001209 */
[----:B------:R-:W-:-:S02]  /*3c30*/  @P0 SHF.L.U64.HI R52, R8, R43, R9 ;  /* 0x0000002b08340219 */ /* 0x000fc40000010209 */
[----:B------:R-:W-:Y:S02]  /*3c40*/  @P0 SHF.R.U32.HI R11, RZ, R5, R14 ;  /* 0x00000005ff0b0219 */ /* 0x000fe4000001160e */
[----:B------:R-:W-:Y:S02]  /*3c50*/  @P0 LOP3.LUT R8, R13, R10, RZ, 0xfc, !PT ;  /* 0x0000000a0d080212 */ /* 0x000fe400078efcff */
[----:B----4-:R-:W-:Y:S02]  /*3c60*/  @P0 SHF.L.U32 R12, R6, R43, RZ ;  /* 0x0000002b060c0219 */ /* 0x010fe400000006ff */
[----:B------:R-:W-:Y:S01]  /*3c70*/  @P0 SHF.R.U64 R53, R54, R5, R56 ;  /* 0x0000000536350219 */ /* 0x000fe20000001238 */
[----:B------:R-:W-:Y:S01]  /*3c80*/  IMAD.SHL.U32 R10, R8, 0x4, RZ ;  /* 0x00000004080a7824 */ /* 0x000fe200078e00ff */
[----:B------:R-:W-:Y:S02]  /*3c90*/  @P0 LOP3.LUT R9, R52, R11, RZ, 0xfc, !PT ;  /* 0x0000000b34090212 */ /* 0x000fe400078efcff */
[----:B------:R-:W-:-:S02]  /*3ca0*/  @P0 SHF.L.U64.HI R14, R6, R43, R7 ;  /* 0x0000002b060e0219 */ /* 0x000fc40000010207 */
[----:B------:R-:W-:Y:S02]  /*3cb0*/  @P0 SHF.R.U32.HI R5, RZ, R5, R56 ;  /* 0x00000005ff050219 */ /* 0x000fe40000011638 */
[----:B------:R-:W-:Y:S02]  /*3cc0*/  @P0 LOP3.LUT R6, R12, R53, RZ, 0xfc, !PT ;  /* 0x000000350c060212 */ /* 0x000fe400078efcff */
[----:B------:R-:W-:Y:S02]  /*3cd0*/  SHF.L.U64.HI R13, R8, 0x2, R9 ;  /* 0x00000002080d7819 */ /* 0x000fe40000010209 */
[----:B------:R-:W-:Y:S02]  /*3ce0*/  @P0 LOP3.LUT R7, R14, R5, RZ, 0xfc, !PT ;  /* 0x000000050e070212 */ /* 0x000fe400078efcff */
[----:B------:R-:W-:Y:S02]  /*3cf0*/  SHF.L.W.U32.HI R9, R9, 0x2, R6 ;  /* 0x0000000209097819 */ /* 0x000fe40000010e06 */
[----:B------:R-:W-:-:S02]  /*3d00*/  IADD3 RZ, P0, PT, RZ, -R10, RZ ;  /* 0x8000000affff7210 */ /* 0x000fc40007f1e0ff */
[----:B------:R-:W-:Y:S02]  /*3d10*/  LOP3.LUT R5, RZ, R13, RZ, 0x33, !PT ;  /* 0x0000000dff057212 */ /* 0x000fe400078e33ff */
[----:B------:R-:W-:Y:S02]  /*3d20*/  SHF.L.W.U32.HI R6, R6, 0x2, R7 ;  /* 0x0000000206067819 */ /* 0x000fe40000010e07 */
[----:B------:R-:W-:Y:S02]  /*3d30*/  LOP3.LUT R11, RZ, R9, RZ, 0x33, !PT ;  /* 0x00000009ff0b7212 */ /* 0x000fe400078e33ff */
[----:B------:R-:W-:Y:S02]  /*3d40*/  IADD3.X R8, P0, PT, RZ, R5, RZ, P0, !PT ;  /* 0x00000005ff087210 */ /* 0x000fe4000071e4ff */
[----:B------:R-:W-:Y:S02]  /*3d50*/  LOP3.LUT R5, RZ, R6, RZ, 0x33, !PT ;  /* 0x00000006ff057212 */ /* 0x000fe400078e33ff */
[----:B------:R-:W-:-:S02]  /*3d60*/  IADD3.X R14, P1, PT, RZ, R11, RZ, P0, !PT ;  /* 0x0000000bff0e7210 */ /* 0x000fc4000073e4ff */
[----:B------:R-:W-:-:S03]  /*3d70*/  ISETP.GT.U32.AND P2, PT, R9, -0x1, PT ;  /* 0xffffffff0900780c */ /* 0x000fc60003f44070 */
[----:B------:R-:W-:Y:S01]  /*3d80*/  IMAD.X R5, RZ, RZ, R5, P1 ;  /* 0x000000ffff057224 */ /* 0x000fe200008e0605 */
[----:B------:R-:W-:-:S04]  /*3d90*/  ISETP.GT.AND.EX P0, PT, R6, -0x1, PT, P2 ;  /* 0xffffffff0600780c */ /* 0x000fc80003f04320 */
[----:B------:R-:W-:Y:S02]  /*3da0*/  SEL R5, R6, R5, P0 ;  /* 0x0000000506057207 */ /* 0x000fe40000000000 */
[----:B------:R-:W-:Y:S02]  /*3db0*/  SEL R14, R9, R14, P0 ;  /* 0x0000000e090e7207 */ /* 0x000fe40000000000 */
[----:B------:R-:W-:Y:S02]  /*3dc0*/  ISETP.NE.U32.AND P1, PT, R5, RZ, PT ;  /* 0x000000ff0500720c */ /* 0x000fe40003f25070 */
[----:B------:R-:W-:Y:S02]  /*3dd0*/  SEL R13, R13, R8, P0 ;  /* 0x000000080d0d7207 */ /* 0x000fe40000000000 */
[----:B------:R-:W-:Y:S01]  /*3de0*/  SEL R9, R14, R5, !P1 ;  /* 0x000000050e097207 */ /* 0x000fe20004800000 */
[----:B------:R-:W-:-:S05]  /*3df0*/  @!P0 IMAD.MOV R10, RZ, RZ, -R10 ;  /* 0x000000ffff0a8224 */ /* 0x000fca00078e0a0a */
[----:B------:R-:W0:Y:S02]  /*3e00*/  FLO.U32 R9, R9 ;  /* 0x0000000900097300 */ /* 0x000e2400000e0000 */
[C---:B0-----:R-:W-:Y:S02]  /*3e10*/  IADD3 R11, PT, PT, -R9.reuse, 0x1f, RZ ;  /* 0x0000001f090b7810 */ /* 0x041fe40007ffe1ff */
[----:B------:R-:W-:-:S03]  /*3e20*/  IADD3 R12, PT, PT, -R9, 0x3f, RZ ;  /* 0x0000003f090c7810 */ /* 0x000fc60007ffe1ff */
[----:B------:R-:W-:-:S05]  /*3e30*/  @P1 IMAD.MOV R12, RZ, RZ, R11 ;  /* 0x000000ffff0c1224 */ /* 0x000fca00078e020b */
[----:B------:R-:W-:-:S13]  /*3e40*/  ISETP.NE.AND P1, PT, R12, RZ, PT ;  /* 0x000000ff0c00720c */ /* 0x000fda0003f25270 */
[----:B------:R-:W-:Y:S05]  /*3e50*/  @!P1 BRA `(.L_x_75) ;  /* 0x0000000000289947 */ /* 0x000fea0003800000 */
[----:B------:R-:W-:Y:S02]  /*3e60*/  LOP3.LUT R9, R12, 0x3f, RZ, 0xc0, !PT ;  /* 0x0000003f0c097812 */ /* 0x000fe400078ec0ff */
[--C-:B------:R-:W-:Y:S02]  /*3e70*/  SHF.R.U64 R11, R10, 0x1, R13.reuse ;  /* 0x000000010a0b7819 */ /* 0x100fe4000000120d */
[----:B------:R-:W-:Y:S02]  /*3e80*/  SHF.R.U32.HI R13, RZ, 0x1, R13 ;  /* 0x00000001ff0d7819 */ /* 0x000fe4000001160d */
[----:B------:R-:W-:Y:S02]  /*3e90*/  LOP3.LUT R8, R12, 0x3f, RZ, 0xc, !PT ;  /* 0x0000003f0c087812 */ /* 0x000fe400078e0cff */
[CC--:B------:R-:W-:Y:S02]  /*3ea0*/  SHF.L.U64.HI R10, R14.reuse, R9.reuse, R5 ;  /* 0x000000090e0a7219 */ /* 0x0c0fe40000010205 */
[----:B------:R-:W-:-:S02]  /*3eb0*/  SHF.L.U32 R9, R14, R9, RZ ;  /* 0x000000090e097219 */ /* 0x000fc400000006ff */
[-CC-:B------:R-:W-:Y:S02]  /*3ec0*/  SHF.R.U64 R14, R11, R8.reuse, R13.reuse ;  /* 0x000000080b0e7219 */ /* 0x180fe4000000120d */
[----:B------:R-:W-:Y:S02]  /*3ed0*/  SHF.R.U32.HI R5, RZ, R8, R13 ;  /* 0x00000008ff057219 */ /* 0x000fe4000001160d */
[----:B------:R-:W-:Y:S02]  /*3ee0*/  LOP3.LUT R14, R9, R14, RZ, 0xfc, !PT ;  /* 0x0000000e090e7212 */ /* 0x000fe400078efcff */
[----:B------:R-:W-:-:S07]  /*3ef0*/  LOP3.LUT R5, R10, R5, RZ, 0xfc, !PT ;  /* 0x000000050a057212 */ /* 0x000fce00078efcff */
.L_x_75:
[----:B------:R-:W-:Y:S05]  /*3f00*/  BSYNC.RECONVERGENT B3 ;  /* 0x0000000000037941 */ /* 0x000fea0003800200 */
.L_x_74:
[----:B------:R-:W-:Y:S01]  /*3f10*/  IMAD.WIDE.U32 R10, R14, 0x2168c235, RZ ;  /* 0x2168c2350e0a7825 */ /* 0x000fe200078e00ff */
[----:B------:R-:W-:-:S03]  /*3f20*/  SHF.R.U32.HI R7, RZ, 0x1e, R7 ;  /* 0x0000001eff077819 */ /* 0x000fc60000011607 */
[----:B------:R-:W-:Y:S01]  /*3f30*/  IMAD.MOV.U32 R8, RZ, RZ, R11 ;  /* 0x000000ffff087224 */ /* 0x000fe200078e000b */
[----:B------:R-:W-:Y:S01]  /*3f40*/  IADD3 RZ, P1, PT, R10, R10, RZ ;  /* 0x0000000a0aff7210 */ /* 0x000fe20007f3e0ff */
[----:B------:R-:W-:Y:S01]  /*3f50*/  IMAD.MOV.U32 R9, RZ, RZ, RZ ;  /* 0x000000ffff097224 */ /* 0x000fe200078e00ff */
[----:B------:R-:W-:Y:S01]  /*3f60*/  LEA.HI R6, R6, R7, RZ, 0x1 ;  /* 0x0000000706067211 */ /* 0x000fe200078f08ff */
[----:B------:R-:W-:-:S04]  /*3f70*/  IMAD.HI.U32 R11, R5, -0x36f0255e, RZ ;  /* 0xc90fdaa2050b7827 */ /* 0x000fc800078e00ff */
[----:B------:R-:W-:-:S04]  /*3f80*/  IMAD.WIDE.U32 R8, R14, -0x36f0255e, R8 ;  /* 0xc90fdaa20e087825 */ /* 0x000fc800078e0008 */
[C---:B------:R-:W-:Y:S02]  /*3f90*/  IMAD R13, R5.reuse, -0x36f0255e, RZ ;  /* 0xc90fdaa2050d7824 */ /* 0x040fe400078e02ff */
[----:B------:R-:W-:-:S04]  /*3fa0*/  IMAD.WIDE.U32 R8, P2, R5, 0x2168c235, R8 ;  /* 0x2168c23505087825 */ /* 0x000fc80007840008 */
[----:B------:R-:W-:Y:S01]  /*3fb0*/  IMAD.X R5, RZ, RZ, R11, P2 ;  /* 0x000000ffff057224 */ /* 0x000fe200010e060b */
[----:B------:R-:W-:Y:S02]  /*3fc0*/  IADD3 R9, P2, PT, R13, R9, RZ ;  /* 0x000000090d097210 */ /* 0x000fe40007f5e0ff */
[----:B------:R-:W-:Y:S02]  /*3fd0*/  IADD3.X RZ, P1, PT, R8, R8, RZ, P1, !PT ;  /* 0x0000000808ff7210 */ /* 0x000fe40000f3e4ff */
[----:B------:R-:W-:Y:S02]  /*3fe0*/  IADD3.X R5, PT, PT, RZ, R5, RZ, P2, !PT ;  /* 0x00000005ff057210 */ /* 0x000fe400017fe4ff */
[C---:B------:R-:W-:Y:S02]  /*3ff0*/  ISETP.GT.U32.AND P3, PT, R9.reuse, RZ, PT ;  /* 0x000000ff0900720c */ /* 0x040fe40003f64070 */
[----:B------:R-:W-:Y:S02]  /*4000*/  IADD3.X R8, P2, PT, R9, R9, RZ, P1, !PT ;  /* 0x0000000909087210 */ /* 0x000fe40000f5e4ff */
[----:B------:R-:W-:-:S03]  /*4010*/  ISETP.GT.AND.EX P1, PT, R5, RZ, PT, P3 ;  /* 0x000000ff0500720c */ /* 0x000fc60003f24330 */
[----:B------:R-:W-:Y:S01]  /*4020*/  IMAD.X R10, R5, 0x1, R5, P2 ;  /* 0x00000001050a7824 */ /* 0x000fe200010e0605 */
[----:B------:R-:W-:Y:S02]  /*4030*/  SEL R8, R8, R9, P1 ;  /* 0x0000000908087207 */ /* 0x000fe40000800000 */
[----:B------:R-:W-:Y:S02]  /*4040*/  SEL R9, RZ, 0xffffffff, !P1 ;  /* 0xffffffffff097807 */ /* 0x000fe40004800000 */
[----:B------:R-:W-:Y:S02]  /*4050*/  SEL R10, R10, R5, P1 ;  /* 0x000000050a0a7207 */ /* 0x000fe40000800000 */
[----:B------:R-:W-:Y:S01]  /*4060*/  IADD3 R5, P2, PT, R8, 0x1, RZ ;  /* 0x0000000108057810 */ /* 0x000fe20007f5e0ff */
[----:B------:R-:W-:Y:S01]  /*4070*/  IMAD.IADD R8, R9, 0x1, -R12 ;  /* 0x0000000109087824 */ /* 0x000fe200078e0a0c */
[----:B------:R-:W-:-:S03]  /*4080*/  LOP3.LUT P1, R15, R15, 0x80000000, RZ, 0xc0, !PT ;  /* 0x800000000f0f7812 */ /* 0x000fc6000782c0ff */
[----:B------:R-:W-:Y:S01]  /*4090*/  IMAD.X R10, RZ, RZ, R10, P2 ;  /* 0x000000ffff0a7224 */ /* 0x000fe200010e060a */
[----:B------:R-:W-:Y:S01]  /*40a0*/  @!P0 LOP3.LUT R15, R15, 0x80000000, RZ, 0x3c, !PT ;  /* 0x800000000f0f8812 */ /* 0x000fe200078e3cff */
[----:B------:R-:W-:-:S03]  /*40b0*/  IMAD.SHL.U32 R8, R8, 0x100000, RZ ;  /* 0x0010000008087824 */ /* 0x000fc600078e00ff */
[----:B------:R-:W-:-:S04]  /*40c0*/  SHF.R.U64 R5, R5, 0xa, R10 ;  /* 0x0000000a05057819 */ /* 0x000fc8000000120a */
[----:B------:R-:W-:Y:S01]  /*40d0*/  IADD3 R5, P2, PT, R5, 0x1, RZ ;  /* 0x0000000105057810 */ /* 0x000fe20007f5e0ff */
[----:B------:R-:W-:-:S03]  /*40e0*/  @P1 IMAD.MOV R6, RZ, RZ, -R6 ;  /* 0x000000ffff061224 */ /* 0x000fc600078e0a06 */
[----:B------:R-:W-:-:S04]  /*40f0*/  LEA.HI.X R10, R10, RZ, RZ, 0x16, P2 ;  /* 0x000000ff0a0a7211 */ /* 0x000fc800010fb4ff */
[--C-:B------:R-:W-:Y:S02]  /*4100*/  SHF.R.U64 R12, R5, 0x1, R10.reuse ;  /* 0x00000001050c7819 */ /* 0x100fe4000000120a */
[----:B------:R-:W-:Y:S02]  /*4110*/  SHF.R.U32.HI R5, RZ, 0x1, R10 ;  /* 0x00000001ff057819 */ /* 0x000fe4000001160a */
[----:B------:R-:W-:-:S04]  /*4120*/  IADD3 R12, P2, P3, RZ, RZ, R12 ;  /* 0x000000ffff0c7210 */ /* 0x000fc80007b5e00c */
[----:B------:R-:W-:-:S04]  /*4130*/  IADD3.X R8, PT, PT, R8, 0x3fe00000, R5, P2, P3 ;  /* 0x3fe0000008087810 */ /* 0x000fc800017e6405 */
[----:B------:R-:W-:-:S07]  /*4140*/  LOP3.LUT R13, R8, R15, RZ, 0xfc, !PT ;  /* 0x0000000f080d7212 */ /* 0x000fce00078efcff */
.L_x_69:
[----:B------:R-:W-:-:S04]  /*4150*/  IMAD.MOV.U32 R5, RZ, RZ, 0x0 ;  /* 0x00000000ff057424 */ /* 0x000fc800078e00ff */
[----:B------:R-:W-:Y:S05]  /*4160*/  RET.REL.NODEC R4 `(_Z9propagateP24curandStatePhilox4_32_10PdS1_S1_iiddddjiPKdPKbiS3_PKj) ;  /* 0xffffffbc04a47950 */ /* 0x000fea0003c3ffff */
.L_x_76:
        /* <DEDUP_REMOVED lines=9> */
.L_x_80:


//--------------------- .text._Z12setup_kernelP24curandStatePhilox4_32_10m --------------------------
	.section	.text._Z12setup_kernelP24curandStatePhilox4_32_10m,"ax",@progbits
	.align	128
        .global         _Z12setup_kernelP24curandStatePhilox4_32_10m
        .type           _Z12setup_kernelP24curandStatePhilox4_32_10m,@function
        .size           _Z12setup_kernelP24curandStatePhilox4_32_10m,(.L_x_84 - _Z12setup_kernelP24curandStatePhilox4_32_10m)
        .other          _Z12setup_kernelP24curandStatePhilox4_32_10m,@"STO_CUDA_ENTRY STV_DEFAULT"
_Z12setup_kernelP24curandStatePhilox4_32_10m:
.text._Z12setup_kernelP24curandStatePhilox4_32_10m:
[----:B------:R-:W-:Y:S01]  /*0000*/  LDC R1, c[0x0][0x37c] ;  /* 0x0000df00ff017b82 */ /* 0x000fe20000000800 */
[----:B------:R-:W0:Y:S01]  /*0010*/  S2R R6, SR_TID.X ;  /* 0x0000000000067919 */ /* 0x000e220000002100 */
[----:B------:R-:W0:Y:S06]  /*0020*/  LDCU UR4, c[0x0][0x360] ;  /* 0x00006c00ff0477ac */ /* 0x000e2c0008000800 */
[----:B------:R-:W1:Y:S01]  /*0030*/  LDC.64 R2, c[0x0][0x388] ;  /* 0x0000e200ff027b82 */ /* 0x000e620000000a00 */
[----:B------:R-:W0:Y:S07]  /*0040*/  S2R R5, SR_CTAID.X ;  /* 0x0000000000057919 */ /* 0x000e2e0000002500 */
[----:B------:R-:W2:Y:S01]  /*0050*/  LDC.64 R16, c[0x0][0x380] ;  /* 0x0000e000ff107b82 */ /* 0x000ea20000000a00 */
[----:B-1----:R-:W-:-:S02]  /*0060*/  VIADD R9, R3, 0xbb67ae85 ;  /* 0xbb67ae8503097836 */ /* 0x002fc40000000000 */
[----:B0-----:R-:W-:Y:S01]  /*0070*/  IMAD R6, R5, UR4, R6 ;  /* 0x0000000405067c24 */ /* 0x001fe2000f8e0206 */
[----:B------:R-:W0:Y:S03]  /*0080*/  LDCU.64 UR4, c[0x0][0x358] ;  /* 0x00006b00ff0477ac */ /* 0x000e260008000a00 */
[----:B------:R-:W-:Y:S01]  /*0090*/  IMAD.WIDE.U32 R10, R6, -0x326172a9, RZ ;  /* 0xcd9e8d57060a7825 */ /* 0x000fe200078e00ff */
[----:B------:R-:W-:-:S03]  /*00a0*/  SHF.R.S32.HI R7, RZ, 0x1f, R6 ;  /* 0x0000001fff077819 */ /* 0x000fc60000011406 */
[----:B--2---:R-:W-:Y:S01]  /*00b0*/  IMAD.WIDE R16, R6, 0x40, R16 ;  /* 0x0000004006107825 */ /* 0x004fe200078e0210 */
[----:B------:R-:W-:Y:S02]  /*00c0*/  LOP3.LUT R4, R11, R2, RZ, 0x3c, !PT ;  /* 0x000000020b047212 */ /* 0x000fe400078e3cff */
[----:B------:R-:W-:Y:S02]  /*00d0*/  LOP3.LUT R12, R7, R3, RZ, 0x3c, !PT ;  /* 0x00000003070c7212 */ /* 0x000fe400078e3cff */
[----:B------:R-:W-:Y:S01]  /*00e0*/  IADD3 R11, PT, PT, R2, 0x3c6ef372, RZ ;  /* 0x3c6ef372020b7810 */ /* 0x000fe20007ffe0ff */
[----:B------:R-:W-:-:S04]  /*00f0*/  IMAD.WIDE.U32 R4, R4, -0x2daee0ad, RZ ;  /* 0xd2511f5304047825 */ /* 0x000fc800078e00ff */
[----:B------:R-:W-:Y:S01]  /*0100*/  IMAD.WIDE.U32 R12, R12, -0x326172a9, RZ ;  /* 0xcd9e8d570c0c7825 */ /* 0x000fe200078e00ff */
[----:B------:R-:W-:Y:S01]  /*0110*/  LOP3.LUT R9, R9, R5, RZ, 0x3c, !PT ;  /* 0x0000000509097212 */ /* 0x000fe200078e3cff */
[----:B0-----:R-:W-:Y:S02]  /*0120*/  STG.E.64 desc[UR4][R16.64+0x30], RZ ;  /* 0x000030ff10007986 */ /* 0x001fe4000c101b04 */
[----:B------:R-:W-:Y:S02]  /*0130*/  VIADD R5, R2, 0x9e3779b9 ;  /* 0x9e3779b902057836 */ /* 0x000fe40000000000 */
[----:B------:R-:W-:Y:S01]  /*0140*/  IMAD.WIDE.U32 R8, R9, -0x326172a9, RZ ;  /* 0xcd9e8d5709087825 */ /* 0x000fe200078e00ff */
[----:B------:R-:W-:Y:S02]  /*0150*/  STG.E.64 desc[UR4][R16.64+0x38], RZ ;  /* 0x000038ff10007986 */ /* 0x000fe4000c101b04 */
[----:B------:R-:W-:Y:S02]  /*0160*/  LOP3.LUT R5, R5, R10, R13, 0x96, !PT ;  /* 0x0000000a05057212 */ /* 0x000fe400078e960d */
[----:B------:R-:W-:Y:S01]  /*0170*/  LOP3.LUT R11, R9, R12, R11, 0x96, !PT ;  /* 0x0000000c090b7212 */ /* 0x000fe200078e960b */
[----:B------:R-:W-:-:S02]  /*0180*/  VIADD R9, R3, 0x76cf5d0a ;  /* 0x76cf5d0a03097836 */ /* 0x000fc40000000000 */
[----:B------:R-:W-:Y:S01]  /*0190*/  IMAD.WIDE.U32 R12, R5, -0x2daee0ad, RZ ;  /* 0xd2511f53050c7825 */ /* 0x000fe200078e00ff */
[----:B------:R-:W-:-:S03]  /*01a0*/  IADD3 R5, PT, PT, R3, 0x32370b8f, RZ ;  /* 0x32370b8f03057810 */ /* 0x000fc60007ffe0ff */
[----:B------:R-:W-:Y:S01]  /*01b0*/  IMAD.WIDE.U32 R10, R11, -0x2daee0ad, RZ ;  /* 0xd2511f530b0a7825 */ /* 0x000fe200078e00ff */
[----:B------:R-:W-:-:S04]  /*01c0*/  LOP3.LUT R9, R13, R4, R9, 0x96, !PT ;  /* 0x000000040d097212 */ /* 0x000fc800078e9609 */
[----:B------:R-:W-:Y:S01]  /*01d0*/  LOP3.LUT R5, R11, R12, R5, 0x96, !PT ;  /* 0x0000000c0b057212 */ /* 0x000fe200078e9605 */
[C---:B------:R-:W-:Y:S02]  /*01e0*/  VIADD R11, R2.reuse, 0xdaa66d2b ;  /* 0xdaa66d2b020b7836 */ /* 0x040fe40000000000 */
[----:B------:R-:W-:Y:S01]  /*01f0*/  IMAD.WIDE.U32 R12, R9, -0x326172a9, RZ ;  /* 0xcd9e8d57090c7825 */ /* 0x000fe200078e00ff */
[----:B------:R-:W-:-:S03]  /*0200*/  IADD3 R9, PT, PT, R2, 0x78dde6e4, RZ ;  /* 0x78dde6e402097810 */ /* 0x000fc60007ffe0ff */
[----:B------:R-:W-:Y:S01]  /*0210*/  IMAD.WIDE.U32 R4, R5, -0x326172a9, RZ ;  /* 0xcd9e8d5705047825 */ /* 0x000fe200078e00ff */
[----:B------:R-:W-:-:S04]  /*0220*/  LOP3.LUT R11, R13, R8, R11, 0x96, !PT ;  /* 0x000000080d0b7212 */ /* 0x000fc800078e960b */
[----:B------:R-:W-:Y:S01]  /*0230*/  LOP3.LUT R9, R5, R12, R9, 0x96, !PT ;  /* 0x0000000c05097212 */ /* 0x000fe200078e9609 */
[----:B------:R-:W-:Y:S02]  /*0240*/  VIADD R5, R3, 0xed9eba14 ;  /* 0xed9eba1403057836 */ /* 0x000fe40000000000 */
[----:B------:R-:W-:Y:S01]  /*0250*/  IMAD.WIDE.U32 R12, R11, -0x2daee0ad, RZ ;  /* 0xd2511f530b0c7825 */ /* 0x000fe200078e00ff */
[----:B------:R-:W-:-:S03]  /*0260*/  IADD3 R11, PT, PT, R3, -0x56f99767, RZ ;  /* 0xa9066899030b7810 */ /* 0x000fc60007ffe0ff */
[----:B------:R-:W-:Y:S01]  /*0270*/  IMAD.WIDE.U32 R8, R9, -0x2daee0ad, RZ ;  /* 0xd2511f5309087825 */ /* 0x000fe200078e00ff */
[----:B------:R-:W-:-:S04]  /*0280*/  LOP3.LUT R5, R13, R10, R5, 0x96, !PT ;  /* 0x0000000a0d057212 */ /* 0x000fc800078e9605 */
[----:B------:R-:W-:Y:S01]  /*0290*/  LOP3.LUT R11, R9, R12, R11, 0x96, !PT ;  /* 0x0000000c090b7212 */ /* 0x000fe200078e960b */
[C---:B------:R-:W-:Y:S02]  /*02a0*/  VIADD R9, R2.reuse, 0x1715609d ;  /* 0x1715609d02097836 */ /* 0x040fe40000000000 */
[----:B------:R-:W-:Y:S01]  /*02b0*/  IMAD.WIDE.U32 R12, R5, -0x326172a9, RZ ;  /* 0xcd9e8d57050c7825 */ /* 0x000fe200078e00ff */
[----:B------:R-:W-:-:S03]  /*02c0*/  IADD3 R5, PT, PT, R2, -0x4ab325aa, RZ ;  /* 0xb54cda5602057810 */ /* 0x000fc60007ffe0ff */
[----:B------:R-:W-:Y:S01]  /*02d0*/  IMAD.WIDE.U32 R10, R11, -0x326172a9, RZ ;  /* 0xcd9e8d570b0a7825 */ /* 0x000fe200078e00ff */
[----:B------:R-:W-:-:S04]  /*02e0*/  LOP3.LUT R9, R13, R4, R9, 0x96, !PT ;  /* 0x000000040d097212 */ /* 0x000fc800078e9609 */
[----:B------:R-:W-:Y:S01]  /*02f0*/  LOP3.LUT R5, R11, R12, R5, 0x96, !PT ;  /* 0x0000000c0b057212 */ /* 0x000fe200078e9605 */
[----:B------:R-:W-:Y:S02]  /*0300*/  VIADD R11, R3, 0x646e171e ;  /* 0x646e171e030b7836 */ /* 0x000fe40000000000 */
[----:B------:R-:W-:Y:S01]  /*0310*/  IMAD.WIDE.U32 R12, R9, -0x2daee0ad, RZ ;  /* 0xd2511f53090c7825 */ /* 0x000fe200078e00ff */
[----:B------:R-:W-:-:S03]  /*0320*/  IADD3 R9, PT, PT, R3, 0x1fd5c5a3, RZ ;  /* 0x1fd5c5a303097810 */ /* 0x000fc60007ffe0ff */
[----:B------:R-:W-:Y:S01]  /*0330*/  IMAD.WIDE.U32 R4, R5, -0x2daee0ad, RZ ;  /* 0xd2511f5305047825 */ /* 0x000fe200078e00ff */
[----:B------:R-:W-:Y:S02]  /*0340*/  LOP3.LUT R8, R13, R8, R11, 0x96, !PT ;  /* 0x000000080d087212 */ /* 0x000fe400078e960b */
[C---:B------:R-:W-:Y:S02]  /*0350*/  IADD3 R11, PT, PT, R2.reuse, -0xe443238, RZ ;  /* 0xf1bbcdc8020b7810 */ /* 0x040fe40007ffe0ff */
[----:B------:R-:W-:Y:S01]  /*0360*/  LOP3.LUT R12, R5, R12, R9, 0x96, !PT ;  /* 0x0000000c050c7212 */ /* 0x000fe200078e9609 */
[----:B------:R-:W-:Y:S02]  /*0370*/  VIADD R5, R2, 0x5384540f ;  /* 0x5384540f02057836 */ /* 0x000fe40000000000 */
[----:B------:R-:W-:-:S04]  /*0380*/  IMAD.WIDE.U32 R8, R8, -0x326172a9, RZ ;  /* 0xcd9e8d5708087825 */ /* 0x000fc800078e00ff */
[----:B------:R-:W-:Y:S01]  /*0390*/  IMAD.WIDE.U32 R12, R12, -0x326172a9, RZ ;  /* 0xcd9e8d570c0c7825 */ /* 0x000fe200078e00ff */
[----:B------:R-:W-:-:S03]  /*03a0*/  LOP3.LUT R5, R9, R10, R5, 0x96, !PT ;  /* 0x0000000a09057212 */ /* 0x000fc600078e9605 */
[----:B------:R-:W-:Y:S01]  /*03b0*/  VIADD R9, R3, 0xdb3d7428 ;  /* 0xdb3d742803097836 */ /* 0x000fe20000000000 */
[----:B------:R-:W-:Y:S01]  /*03c0*/  LOP3.LUT R11, R13, R8, R11, 0x96, !PT ;  /* 0x000000080d0b7212 */ /* 0x000fe200078e960b */
[----:B------:R-:W-:Y:S01]  /*03d0*/  IMAD.WIDE.U32 R14, R5, -0x2daee0ad, RZ ;  /* 0xd2511f53050e7825 */ /* 0x000fe200078e00ff */
[----:B------:R-:W-:Y:S02]  /*03e0*/  IADD3 R5, PT, PT, R3, -0x695add53, RZ ;  /* 0x96a522ad03057810 */ /* 0x000fe40007ffe0ff */
[----:B------:R-:W-:Y:S01]  /*03f0*/  MOV R8, R2 ;  /* 0x0000000200087202 */ /* 0x000fe20000000f00 */
[----:B------:R-:W-:Y:S01]  /*0400*/  IMAD.WIDE.U32 R18, R11, -0x2daee0ad, RZ ;  /* 0xd2511f530b127825 */ /* 0x000fe200078e00ff */
[----:B------:R-:W-:Y:S02]  /*0410*/  LOP3.LUT R9, R15, R4, R9, 0x96, !PT ;  /* 0x000000040f097212 */ /* 0x000fe400078e9609 */
[----:B------:R-:W-:Y:S01]  /*0420*/  CS2R R10, SRZ ;  /* 0x00000000000a7805 */ /* 0x000fe2000001ff00 */
[----:B------:R-:W-:Y:S01]  /*0430*/  VIADD R13, R2, 0x8ff34781 ;  /* 0x8ff34781020d7836 */ /* 0x000fe20000000000 */
[----:B------:R-:W-:Y:S01]  /*0440*/  LOP3.LUT R14, R19, R14, R5, 0x96, !PT ;  /* 0x0000000e130e7212 */ /* 0x000fe200078e9605 */
[----:B------:R-:W-:Y:S01]  /*0450*/  IMAD.WIDE.U32 R20, R9, -0x326172a9, RZ ;  /* 0xcd9e8d5709147825 */ /* 0x000fe200078e00ff */
[----:B------:R-:W-:-:S02]  /*0460*/  CS2R R4, SRZ ;  /* 0x0000000000047805 */ /* 0x000fc4000001ff00 */
[----:B------:R-:W-:Y:S01]  /*0470*/  MOV R15, R18 ;  /* 0x00000012000f7202 */ /* 0x000fe20000000f00 */
[----:B------:R-:W-:Y:S01]  /*0480*/  IMAD.MOV.U32 R9, RZ, RZ, R3 ;  /* 0x000000ffff097224 */ /* 0x000fe200078e0003 */
[----:B------:R-:W-:Y:S01]  /*0490*/  LOP3.LUT R12, R21, R12, R13, 0x96, !PT ;  /* 0x0000000c150c7212 */ /* 0x000fe200078e960d */
[----:B------:R-:W-:Y:S01]  /*04a0*/  IMAD.MOV.U32 R13, RZ, RZ, R20 ;  /* 0x000000ffff0d7224 */ /* 0x000fe200078e0014 */
[----:B------:R-:W-:Y:S04]  /*04b0*/  STG.E.128 desc[UR4][R16.64], R4 ;  /* 0x0000000410007986 */ /* 0x000fe8000c101d04 */
[----:B------:R-:W-:Y:S04]  /*04c0*/  STG.E.128 desc[UR4][R16.64+0x20], R8 ;  /* 0x0000200810007986 */ /* 0x000fe8000c101d04 */
[----:B------:R-:W-:Y:S01]  /*04d0*/  STG.E.128 desc[UR4][R16.64+0x10], R12 ;  /* 0x0000100c10007986 */ /* 0x000fe2000c101d04 */
[----:B------:R-:W-:Y:S05]  /*04e0*/  EXIT ;  /* 0x000000000000794d */ /* 0x000fea0003800000 */
.L_x_77:
        /* <DEDUP_REMOVED lines=9> */
.L_x_84:


//--------------------- .nv.global.init           --------------------------
	.section	.nv.global.init,"aw",@progbits
	.align	16
.nv.global.init:
	.type		__cudart_sin_cos_coeffs,@object
	.size		__cudart_sin_cos_coeffs,(__cudart_i2opi_d - __cudart_sin_cos_coeffs)
__cudart_sin_cos_coeffs:
        /*0000*/ 	.byte	0x46, 0xd2, 0xb0, 0x2c, 0xf1, 0xe5, 0x5a, 0xbe, 0x92, 0xe3, 0xac, 0x69, 0xe3, 0x1d, 0xc7, 0x3e
        /*0010*/ 	.byte	0xa1, 0x62, 0xdb, 0x19, 0xa0, 0x01, 0x2a, 0xbf, 0x18, 0x08, 0x11, 0x11, 0x11, 0x11, 0x81, 0x3f
        /*0020*/ 	.byte	0x54, 0x55, 0x55, 0x55, 0x55, 0x55, 0xc5, 0xbf, 0x00, 0x00, 0x00, 0x00, 0x00, 0x00, 0x00, 0x00
        /*0030*/ 	.byte	0x00, 0x00, 0x00, 0x00, 0x00, 0x00, 0x00, 0x00, 0x64, 0x81, 0xfd, 0x20, 0x83, 0xff, 0xa8, 0xbd
        /*0040*/ 	.byte	0x28, 0x85, 0xef, 0xc1, 0xa7, 0xee, 0x21, 0x3e, 0xd9, 0xe6, 0x06, 0x8e, 0x4f, 0x7e, 0x92, 0xbe
        /*0050*/ 	.byte	0xe9, 0xbc, 0xdd, 0x19, 0xa0, 0x01, 0xfa, 0x3e, 0x47, 0x5d, 0xc1, 0x16, 0x6c, 0xc1, 0x56, 0xbf
        /*0060*/ 	.byte	0x51, 0x55, 0x55, 0x55, 0x55, 0x55, 0xa5, 0x3f, 0x00, 0x00, 0x00, 0x00, 0x00, 0x00, 0xe0, 0xbf
        /*0070*/ 	.byte	0x00, 0x00, 0x00, 0x00, 0x00, 0x00, 0xf0, 0x3f, 0x00, 0x00, 0x00, 0x00, 0x00, 0x00, 0x00, 0x00
	.type		__cudart_i2opi_d,@object
	.size		__cudart_i2opi_d,(mrg32k3aM1SubSeq - __cudart_i2opi_d)
__cudart_i2opi_d:
        /* <DEDUP_REMOVED lines=9> */
	.type		mrg32k3aM1SubSeq,@object
	.size		mrg32k3aM1SubSeq,(mrg32k3aM2SubSeq - mrg32k3aM1SubSeq)
mrg32k3aM1SubSeq:
        /* <DEDUP_REMOVED lines=126> */
	.type		mrg32k3aM2SubSeq,@object
	.size		mrg32k3aM2SubSeq,(mrg32k3aM1 - mrg32k3aM2SubSeq)
mrg32k3aM2SubSeq:
        /* <DEDUP_REMOVED lines=126> */
	.type		mrg32k3aM1,@object
	.size		mrg32k3aM1,(mrg32k3aM1Seq - mrg32k3aM1)
mrg32k3aM1:
        /* <DEDUP_REMOVED lines=144> */
	.type		mrg32k3aM1Seq,@object
	.size		mrg32k3aM1Seq,(mrg32k3aM2 - mrg32k3aM1Seq)
mrg32k3aM1Seq:
        /* <DEDUP_REMOVED lines=144> */
	.type		mrg32k3aM2,@object
	.size		mrg32k3aM2,(mrg32k3aM2Seq - mrg32k3aM2)
mrg32k3aM2:
        /* <DEDUP_REMOVED lines=144> */
	.type		mrg32k3aM2Seq,@object
	.size		mrg32k3aM2Seq,(precalc_xorwow_matrix - mrg32k3aM2Seq)
mrg32k3aM2Seq:
        /* <DEDUP_REMOVED lines=144> */
	.type		precalc_xorwow_matrix,@object
	.size		precalc_xorwow_matrix,(precalc_xorwow_offset_matrix - precalc_xorwow_matrix)
precalc_xorwow_matrix:
        /* <DEDUP_REMOVED lines=6400> */
	.type		precalc_xorwow_offset_matrix,@object
	.size		precalc_xorwow_offset_matrix,($str - precalc_xorwow_offset_matrix)
precalc_xorwow_offset_matrix:
        /* <DEDUP_REMOVED lines=6400> */
	.type		$str,@object
	.size		$str,(.L_52 - $str)
$str:
        /*354d0*/ 	.byte	0x65, 0x72, 0x72, 0x6f, 0x72, 0x3a, 0x20, 0x57, 0x61, 0x6c, 0x6b, 0x65, 0x72, 0x20, 0x69, 0x6e
        /*354e0*/ 	.byte	0x20, 0x49, 0x43, 0x53, 0x20, 0x64, 0x6f, 0x65, 0x73, 0x20, 0x6e, 0x6f, 0x74, 0x20, 0x65, 0x6e
        /*354f0*/ 	.byte	0x63, 0x6f, 0x75, 0x6e, 0x74, 0x65, 0x72, 0x20, 0x74, 0x68, 0x65, 0x20, 0x63, 0x65, 0x6c, 0x6c
        /*35500*/ 	.byte	0x20, 0x6d, 0x65, 0x6d, 0x62, 0x72, 0x61, 0x6e, 0x65, 0x2e, 0x0a, 0x00
.L_52:


//--------------------- .nv.shared.reserved.0     --------------------------
	.section	.nv.shared.reserved.0,"aw",@nobits
	.weak		__nv_reservedSMEM_offset_0_alias
	.size		__nv_reservedSMEM_offset_0_alias, 0, 64
	.other		__nv_reservedSMEM_offset_0_alias,@"STO_CUDA_RESERVED_SHARED STV_DEFAULT"
__nv_reservedSMEM_offset_0_alias:
	.zero		0
	.zero		64


//--------------------- .nv.global                --------------------------
	.section	.nv.global,"aw",@nobits
.nv.global:
	.type		_ZN34_INTERNAL_0c1d6816_4_k_cu_81ab0ee26thrust24THRUST_300001_SM_1000_NS3seqE,@object
	.size		_ZN34_INTERNAL_0c1d6816_4_k_cu_81ab0ee26thrust24THRUST_300001_SM_1000_NS3seqE,(_ZN34_INTERNAL_0c1d6816_4_k_cu_81ab0ee24cuda3std3__48in_placeE - _ZN34_INTERNAL_0c1d6816_4_k_cu_81ab0ee26thrust24THRUST_300001_SM_1000_NS3seqE)
_ZN34_INTERNAL_0c1d6816_4_k_cu_81ab0ee26thrust24THRUST_300001_SM_1000_NS3seqE:
	.zero		1
	.type		_ZN34_INTERNAL_0c1d6816_4_k_cu_81ab0ee24cuda3std3__48in_placeE,@object
	.size		_ZN34_INTERNAL_0c1d6816_4_k_cu_81ab0ee24cuda3std3__48in_placeE,(_ZN34_INTERNAL_0c1d6816_4_k_cu_81ab0ee24cuda3std6ranges3__45__cpo4sizeE - _ZN34_INTERNAL_0c1d6816_4_k_cu_81ab0ee24cuda3std3__48in_placeE)
_ZN34_INTERNAL_0c1d6816_4_k_cu_81ab0ee24cuda3std3__48in_placeE:
	.zero		1
	.type		_ZN34_INTERNAL_0c1d6816_4_k_cu_81ab0ee24cuda3std6ranges3__45__cpo4sizeE,@object
	.size		_ZN34_INTERNAL_0c1d6816_4_k_cu_81ab0ee24cuda3std6ranges3__45__cpo4sizeE,(_ZN34_INTERNAL_0c1d6816_4_k_cu_81ab0ee26thrust24THRUST_300001_SM_1000_NS12placeholders2_3E - _ZN34_INTERNAL_0c1d6816_4_k_cu_81ab0ee24cuda3std6ranges3__45__cpo4sizeE)
_ZN34_INTERNAL_0c1d6816_4_k_cu_81ab0ee24cuda3std6ranges3__45__cpo4sizeE:
	.zero		1
	.type		_ZN34_INTERNAL_0c1d6816_4_k_cu_81ab0ee26thrust24THRUST_300001_SM_1000_NS12placeholders2_3E,@object
	.size		_ZN34_INTERNAL_0c1d6816_4_k_cu_81ab0ee26thrust24THRUST_300001_SM_1000_NS12placeholders2_3E,(_ZN34_INTERNAL_0c1d6816_4_k_cu_81ab0ee24cuda3std3__45__cpo6cbeginE - _ZN34_INTERNAL_0c1d6816_4_k_cu_81ab0ee26thrust24THRUST_300001_SM_1000_NS12placeholders2_3E)
_ZN34_INTERNAL_0c1d6816_4_k_cu_81ab0ee26thrust24THRUST_300001_SM_1000_NS12placeholders2_3E:
	.zero		1
	.type		_ZN34_INTERNAL_0c1d6816_4_k_cu_81ab0ee24cuda3std3__45__cpo6cbeginE,@object
	.size		_ZN34_INTERNAL_0c1d6816_4_k_cu_81ab0ee24cuda3std3__45__cpo6cbeginE,(_ZN34_INTERNAL_0c1d6816_4_k_cu_81ab0ee24cuda3std6ranges3__45__cpo6cbeginE - _ZN34_INTERNAL_0c1d6816_4_k_cu_81ab0ee24cuda3std3__45__cpo6cbeginE)
_ZN34_INTERNAL_0c1d6816_4_k_cu_81ab0ee24cuda3std3__45__cpo6cbeginE:
	.zero		1
	.type		_ZN34_INTERNAL_0c1d6816_4_k_cu_81ab0ee24cuda3std6ranges3__45__cpo6cbeginE,@object
	.size		_ZN34_INTERNAL_0c1d6816_4_k_cu_81ab0ee24cuda3std6ranges3__45__cpo6cbeginE,(_ZN34_INTERNAL_0c1d6816_4_k_cu_81ab0ee26thrust24THRUST_300001_SM_1000_NS12placeholders2_7E - _ZN34_INTERNAL_0c1d6816_4_k_cu_81ab0ee24cuda3std6ranges3__45__cpo6cbeginE)
_ZN34_INTERNAL_0c1d6816_4_k_cu_81ab0ee24cuda3std6ranges3__45__cpo6cbeginE:
	.zero		1
	.type		_ZN34_INTERNAL_0c1d6816_4_k_cu_81ab0ee26thrust24THRUST_300001_SM_1000_NS12placeholders2_7E,@object
	.size		_ZN34_INTERNAL_0c1d6816_4_k_cu_81ab0ee26thrust24THRUST_300001_SM_1000_NS12placeholders2_7E,(_ZN34_INTERNAL_0c1d6816_4_k_cu_81ab0ee24cuda3std3__45__cpo7crbeginE - _ZN34_INTERNAL_0c1d6816_4_k_cu_81ab0ee26thrust24THRUST_300001_SM_1000_NS12placeholders2_7E)
_ZN34_INTERNAL_0c1d6816_4_k_cu_81ab0ee26thrust24THRUST_300001_SM_1000_NS12placeholders2_7E:
	.zero		1
	.type		_ZN34_INTERNAL_0c1d6816_4_k_cu_81ab0ee24cuda3std3__45__cpo7crbeginE,@object
	.size		_ZN34_INTERNAL_0c1d6816_4_k_cu_81ab0ee24cuda3std3__45__cpo7crbeginE,(_ZN34_INTERNAL_0c1d6816_4_k_cu_81ab0ee24cuda3std6ranges3__45__cpo4nextE - _ZN34_INTERNAL_0c1d6816_4_k_cu_81ab0ee24cuda3std3__45__cpo7crbeginE)
_ZN34_INTERNAL_0c1d6816_4_k_cu_81ab0ee24cuda3std3__45__cpo7crbeginE:
	.zero		1
	.type		_ZN34_INTERNAL_0c1d6816_4_k_cu_81ab0ee24cuda3std6ranges3__45__cpo4nextE,@object
	.size		_ZN34_INTERNAL_0c1d6816_4_k_cu_81ab0ee24cuda3std6ranges3__45__cpo4nextE,(_ZN34_INTERNAL_0c1d6816_4_k_cu_81ab0ee24cuda3std6ranges3__45__cpo4swapE - _ZN34_INTERNAL_0c1d6816_4_k_cu_81ab0ee24cuda3std6ranges3__45__cpo4nextE)
_ZN34_INTERNAL_0c1d6816_4_k_cu_81ab0ee24cuda3std6ranges3__45__cpo4nextE:
	.zero		1
	.type		_ZN34_INTERNAL_0c1d6816_4_k_cu_81ab0ee24cuda3std6ranges3__45__cpo4swapE,@object
	.size		_ZN34_INTERNAL_0c1d6816_4_k_cu_81ab0ee24cuda3std6ranges3__45__cpo4swapE,(_ZN34_INTERNAL_0c1d6816_4_k_cu_81ab0ee26thrust24THRUST_300001_SM_1000_NS8cuda_cub10par_nosyncE - _ZN34_INTERNAL_0c1d6816_4_k_cu_81ab0ee24cuda3std6ranges3__45__cpo4swapE)
_ZN34_INTERNAL_0c1d6816_4_k_cu_81ab0ee24cuda3std6ranges3__45__cpo4swapE:
	.zero		1
	.type		_ZN34_INTERNAL_0c1d6816_4_k_cu_81ab0ee26thrust24THRUST_300001_SM_1000_NS8cuda_cub10par_nosyncE,@object
	.size		_ZN34_INTERNAL_0c1d6816_4_k_cu_81ab0ee26thrust24THRUST_300001_SM_1000_NS8cuda_cub10par_nosyncE,(_ZN34_INTERNAL_0c1d6816_4_k_cu_81ab0ee26thrust24THRUST_300001_SM_1000_NS12placeholders2_9E - _ZN34_INTERNAL_0c1d6816_4_k_cu_81ab0ee26thrust24THRUST_300001_SM_1000_NS8cuda_cub10par_nosyncE)
_ZN34_INTERNAL_0c1d6816_4_k_cu_81ab0ee26thrust24THRUST_300001_SM_1000_NS8cuda_cub10par_nosyncE:
	.zero		1
	.type		_ZN34_INTERNAL_0c1d6816_4_k_cu_81ab0ee26thrust24THRUST_300001_SM_1000_NS12placeholders2_9E,@object
	.size		_ZN34_INTERNAL_0c1d6816_4_k_cu_81ab0ee26thrust24THRUST_300001_SM_1000_NS12placeholders2_9E,(_ZN34_INTERNAL_0c1d6816_4_k_cu_81ab0ee24cuda3std3__436_GLOBAL__N__0c1d6816_4_k_cu_81ab0ee26ignoreE - _ZN34_INTERNAL_0c1d6816_4_k_cu_81ab0ee26thrust24THRUST_300001_SM_1000_NS12placeholders2_9E)
_ZN34_INTERNAL_0c1d6816_4_k_cu_81ab0ee26thrust24THRUST_300001_SM_1000_NS12placeholders2_9E:
	.zero		1
	.type		_ZN34_INTERNAL_0c1d6816_4_k_cu_81ab0ee24cuda3std3__436_GLOBAL__N__0c1d6816_4_k_cu_81ab0ee26ignoreE,@object
	.size		_ZN34_INTERNAL_0c1d6816_4_k_cu_81ab0ee24cuda3std3__436_GLOBAL__N__0c1d6816_4_k_cu_81ab0ee26ignoreE,(_ZN34_INTERNAL_0c1d6816_4_k_cu_81ab0ee24cuda3std6ranges3__45__cpo4dataE - _ZN34_INTERNAL_0c1d6816_4_k_cu_81ab0ee24cuda3std3__436_GLOBAL__N__0c1d6816_4_k_cu_81ab0ee26ignoreE)
_ZN34_INTERNAL_0c1d6816_4_k_cu_81ab0ee24cuda3std3__436_GLOBAL__N__0c1d6816_4_k_cu_81ab0ee26ignoreE:
	.zero		1
	.type		_ZN34_INTERNAL_0c1d6816_4_k_cu_81ab0ee24cuda3std6ranges3__45__cpo4dataE,@object
	.size		_ZN34_INTERNAL_0c1d6816_4_k_cu_81ab0ee24cuda3std6ranges3__45__cpo4dataE,(_ZN34_INTERNAL_0c1d6816_4_k_cu_81ab0ee26thrust24THRUST_300001_SM_1000_NS12placeholders2_1E - _ZN34_INTERNAL_0c1d6816_4_k_cu_81ab0ee24cuda3std6ranges3__45__cpo4dataE)
_ZN34_INTERNAL_0c1d6816_4_k_cu_81ab0ee24cuda3std6ranges3__45__cpo4dataE:
	.zero		1
	.type		_ZN34_INTERNAL_0c1d6816_4_k_cu_81ab0ee26thrust24THRUST_300001_SM_1000_NS12placeholders2_1E,@object
	.size		_ZN34_INTERNAL_0c1d6816_4_k_cu_81ab0ee26thrust24THRUST_300001_SM_1000_NS12placeholders2_1E,(_ZN34_INTERNAL_0c1d6816_4_k_cu_81ab0ee24cuda3std3__45__cpo5beginE - _ZN34_INTERNAL_0c1d6816_4_k_cu_81ab0ee26thrust24THRUST_300001_SM_1000_NS12placeholders2_1E)
_ZN34_INTERNAL_0c1d6816_4_k_cu_81ab0ee26thrust24THRUST_300001_SM_1000_NS12placeholders2_1E:
	.zero		1
	.type		_ZN34_INTERNAL_0c1d6816_4_k_cu_81ab0ee24cuda3std3__45__cpo5beginE,@object
	.size		_ZN34_INTERNAL_0c1d6816_4_k_cu_81ab0ee24cuda3std3__45__cpo5beginE,(_ZN34_INTERNAL_0c1d6816_4_k_cu_81ab0ee24cuda3std6ranges3__45__cpo5beginE - _ZN34_INTERNAL_0c1d6816_4_k_cu_81ab0ee24cuda3std3__45__cpo5beginE)
_ZN34_INTERNAL_0c1d6816_4_k_cu_81ab0ee24cuda3std3__45__cpo5beginE:
	.zero		1
	.type		_ZN34_INTERNAL_0c1d6816_4_k_cu_81ab0ee24cuda3std6ranges3__45__cpo5beginE,@object
	.size		_ZN34_INTERNAL_0c1d6816_4_k_cu_81ab0ee24cuda3std6ranges3__45__cpo5beginE,(_ZN34_INTERNAL_0c1d6816_4_k_cu_81ab0ee26thrust24THRUST_300001_SM_1000_NS12placeholders2_5E - _ZN34_INTERNAL_0c1d6816_4_k_cu_81ab0ee24cuda3std6ranges3__45__cpo5beginE)
_ZN34_INTERNAL_0c1d6816_4_k_cu_81ab0ee24cuda3std6ranges3__45__cpo5beginE:
	.zero		1
	.type		_ZN34_INTERNAL_0c1d6816_4_k_cu_81ab0ee26thrust24THRUST_300001_SM_1000_NS12placeholders2_5E,@object
	.size		_ZN34_INTERNAL_0c1d6816_4_k_cu_81ab0ee26thrust24THRUST_300001_SM_1000_NS12placeholders2_5E,(_ZN34_INTERNAL_0c1d6816_4_k_cu_81ab0ee24cuda3std3__45__cpo6rbeginE - _ZN34_INTERNAL_0c1d6816_4_k_cu_81ab0ee26thrust24THRUST_300001_SM_1000_NS12placeholders2_5E)
_ZN34_INTERNAL_0c1d6816_4_k_cu_81ab0ee26thrust24THRUST_300001_SM_1000_NS12placeholders2_5E:
	.zero		1
	.type		_ZN34_INTERNAL_0c1d6816_4_k_cu_81ab0ee24cuda3std3__45__cpo6rbeginE,@object
	.size		_ZN34_INTERNAL_0c1d6816_4_k_cu_81ab0ee24cuda3std3__45__cpo6rbeginE,(_ZN34_INTERNAL_0c1d6816_4_k_cu_81ab0ee24cuda3std6ranges3__45__cpo7advanceE - _ZN34_INTERNAL_0c1d6816_4_k_cu_81ab0ee24cuda3std3__45__cpo6rbeginE)
_ZN34_INTERNAL_0c1d6816_4_k_cu_81ab0ee24cuda3std3__45__cpo6rbeginE:
	.zero		1
	.type		_ZN34_INTERNAL_0c1d6816_4_k_cu_81ab0ee24cuda3std6ranges3__45__cpo7advanceE,@object
	.size		_ZN34_INTERNAL_0c1d6816_4_k_cu_81ab0ee24cuda3std6ranges3__45__cpo7advanceE,(_ZN34_INTERNAL_0c1d6816_4_k_cu_81ab0ee24cuda3std3__47nulloptE - _ZN34_INTERNAL_0c1d6816_4_k_cu_81ab0ee24cuda3std6ranges3__45__cpo7advanceE)
_ZN34_INTERNAL_0c1d6816_4_k_cu_81ab0ee24cuda3std6ranges3__45__cpo7advanceE:
	.zero		1
	.type		_ZN34_INTERNAL_0c1d6816_4_k_cu_81ab0ee24cuda3std3__47nulloptE,@object
	.size		_ZN34_INTERNAL_0c1d6816_4_k_cu_81ab0ee24cuda3std3__47nulloptE,(_ZN34_INTERNAL_0c1d6816_4_k_cu_81ab0ee24cuda3std6ranges3__45__cpo8distanceE - _ZN34_INTERNAL_0c1d6816_4_k_cu_81ab0ee24cuda3std3__47nulloptE)
_ZN34_INTERNAL_0c1d6816_4_k_cu_81ab0ee24cuda3std3__47nulloptE:
	.zero		1
	.type		_ZN34_INTERNAL_0c1d6816_4_k_cu_81ab0ee24cuda3std6ranges3__45__cpo8distanceE,@object
	.size		_ZN34_INTERNAL_0c1d6816_4_k_cu_81ab0ee24cuda3std6ranges3__45__cpo8distanceE,(_ZN34_INTERNAL_0c1d6816_4_k_cu_81ab0ee26thrust24THRUST_300001_SM_1000_NS12placeholders3_10E - _ZN34_INTERNAL_0c1d6816_4_k_cu_81ab0ee24cuda3std6ranges3__45__cpo8distanceE)
_ZN34_INTERNAL_0c1d6816_4_k_cu_81ab0ee24cuda3std6ranges3__45__cpo8distanceE:
	.zero		1
	.type		_ZN34_INTERNAL_0c1d6816_4_k_cu_81ab0ee26thrust24THRUST_300001_SM_1000_NS12placeholders3_10E,@object
	.size		_ZN34_INTERNAL_0c1d6816_4_k_cu_81ab0ee26thrust24THRUST_300001_SM_1000_NS12placeholders3_10E,(_ZN34_INTERNAL_0c1d6816_4_k_cu_81ab0ee24cuda3std3__419piecewise_constructE - _ZN34_INTERNAL_0c1d6816_4_k_cu_81ab0ee26thrust24THRUST_300001_SM_1000_NS12placeholders3_10E)
_ZN34_INTERNAL_0c1d6816_4_k_cu_81ab0ee26thrust24THRUST_300001_SM_1000_NS12placeholders3_10E:
	.zero		1
	.type		_ZN34_INTERNAL_0c1d6816_4_k_cu_81ab0ee24cuda3std3__419piecewise_constructE,@object
	.size		_ZN34_INTERNAL_0c1d6816_4_k_cu_81ab0ee24cuda3std3__419piecewise_constructE,(_ZN34_INTERNAL_0c1d6816_4_k_cu_81ab0ee24cuda3std6ranges3__45__cpo5cdataE - _ZN34_INTERNAL_0c1d6816_4_k_cu_81ab0ee24cuda3std3__419piecewise_constructE)
_ZN34_INTERNAL_0c1d6816_4_k_cu_81ab0ee24cuda3std3__419piecewise_constructE:
	.zero		1
	.type		_ZN34_INTERNAL_0c1d6816_4_k_cu_81ab0ee24cuda3std6ranges3__45__cpo5cdataE,@object
	.size		_ZN34_INTERNAL_0c1d6816_4_k_cu_81ab0ee24cuda3std6ranges3__45__cpo5cdataE,(_ZN34_INTERNAL_0c1d6816_4_k_cu_81ab0ee26thrust24THRUST_300001_SM_1000_NS12placeholders2_2E - _ZN34_INTERNAL_0c1d6816_4_k_cu_81ab0ee24cuda3std6ranges3__45__cpo5cdataE)
_ZN34_INTERNAL_0c1d6816_4_k_cu_81ab0ee24cuda3std6ranges3__45__cpo5cdataE:
	.zero		1
	.type		_ZN34_INTERNAL_0c1d6816_4_k_cu_81ab0ee26thrust24THRUST_300001_SM_1000_NS12placeholders2_2E,@object
	.size		_ZN34_INTERNAL_0c1d6816_4_k_cu_81ab0ee26thrust24THRUST_300001_SM_1000_NS12placeholders2_2E,(_ZN34_INTERNAL_0c1d6816_4_k_cu_81ab0ee24cuda3std3__45__cpo3endE - _ZN34_INTERNAL_0c1d6816_4_k_cu_81ab0ee26thrust24THRUST_300001_SM_1000_NS12placeholders2_2E)
_ZN34_INTERNAL_0c1d6816_4_k_cu_81ab0ee26thrust24THRUST_300001_SM_1000_NS12placeholders2_2E:
	.zero		1
	.type		_ZN34_INTERNAL_0c1d6816_4_k_cu_81ab0ee24cuda3std3__45__cpo3endE,@object
	.size		_ZN34_INTERNAL_0c1d6816_4_k_cu_81ab0ee24cuda3std3__45__cpo3endE,(_ZN34_INTERNAL_0c1d6816_4_k_cu_81ab0ee24cuda3std6ranges3__45__cpo3endE - _ZN34_INTERNAL_0c1d6816_4_k_cu_81ab0ee24cuda3std3__45__cpo3endE)
_ZN34_INTERNAL_0c1d6816_4_k_cu_81ab0ee24cuda3std3__45__cpo3endE:
	.zero		1
	.type		_ZN34_INTERNAL_0c1d6816_4_k_cu_81ab0ee24cuda3std6ranges3__45__cpo3endE,@object
	.size		_ZN34_INTERNAL_0c1d6816_4_k_cu_81ab0ee24cuda3std6ranges3__45__cpo3endE,(_ZN34_INTERNAL_0c1d6816_4_k_cu_81ab0ee26thrust24THRUST_300001_SM_1000_NS12placeholders2_6E - _ZN34_INTERNAL_0c1d6816_4_k_cu_81ab0ee24cuda3std6ranges3__45__cpo3endE)
_ZN34_INTERNAL_0c1d6816_4_k_cu_81ab0ee24cuda3std6ranges3__45__cpo3endE:
	.zero		1
	.type		_ZN34_INTERNAL_0c1d6816_4_k_cu_81ab0ee26thrust24THRUST_300001_SM_1000_NS12placeholders2_6E,@object
	.size		_ZN34_INTERNAL_0c1d6816_4_k_cu_81ab0ee26thrust24THRUST_300001_SM_1000_NS12placeholders2_6E,(_ZN34_INTERNAL_0c1d6816_4_k_cu_81ab0ee24cuda3std3__45__cpo4rendE - _ZN34_INTERNAL_0c1d6816_4_k_cu_81ab0ee26thrust24THRUST_300001_SM_1000_NS12placeholders2_6E)
_ZN34_INTERNAL_0c1d6816_4_k_cu_81ab0ee26thrust24THRUST_300001_SM_1000_NS12placeholders2_6E:
	.zero		1
	.type		_ZN34_INTERNAL_0c1d6816_4_k_cu_81ab0ee24cuda3std3__45__cpo4rendE,@object
	.size		_ZN34_INTERNAL_0c1d6816_4_k_cu_81ab0ee24cuda3std3__45__cpo4rendE,(_ZN34_INTERNAL_0c1d6816_4_k_cu_81ab0ee24cuda3std6ranges3__45__cpo9iter_swapE - _ZN34_INTERNAL_0c1d6816_4_k_cu_81ab0ee24cuda3std3__45__cpo4rendE)
_ZN34_INTERNAL_0c1d6816_4_k_cu_81ab0ee24cuda3std3__45__cpo4rendE:
	.zero		1
	.type		_ZN34_INTERNAL_0c1d6816_4_k_cu_81ab0ee24cuda3std6ranges3__45__cpo9iter_swapE,@object
	.size		_ZN34_INTERNAL_0c1d6816_4_k_cu_81ab0ee24cuda3std6ranges3__45__cpo9iter_swapE,(_ZN34_INTERNAL_0c1d6816_4_k_cu_81ab0ee24cuda3std3__48unexpectE - _ZN34_INTERNAL_0c1d6816_4_k_cu_81ab0ee24cuda3std6ranges3__45__cpo9iter_swapE)
_ZN34_INTERNAL_0c1d6816_4_k_cu_81ab0ee24cuda3std6ranges3__45__cpo9iter_swapE:
	.zero		1
	.type		_ZN34_INTERNAL_0c1d6816_4_k_cu_81ab0ee24cuda3std3__48unexpectE,@object
	.size		_ZN34_INTERNAL_0c1d6816_4_k_cu_81ab0ee24cuda3std3__48unexpectE,(_ZN34_INTERNAL_0c1d6816_4_k_cu_81ab0ee26thrust24THRUST_300001_SM_1000_NS8cuda_cub3parE - _ZN34_INTERNAL_0c1d6816_4_k_cu_81ab0ee24cuda3std3__48unexpectE)
_ZN34_INTERNAL_0c1d6816_4_k_cu_81ab0ee24cuda3std3__48unexpectE:
	.zero		1
	.type		_ZN34_INTERNAL_0c1d6816_4_k_cu_81ab0ee26thrust24THRUST_300001_SM_1000_NS8cuda_cub3parE,@object
	.size		_ZN34_INTERNAL_0c1d6816_4_k_cu_81ab0ee26thrust24THRUST_300001_SM_1000_NS8cuda_cub3parE,(_ZN34_INTERNAL_0c1d6816_4_k_cu_81ab0ee26thrust24THRUST_300001_SM_1000_NS12placeholders2_4E - _ZN34_INTERNAL_0c1d6816_4_k_cu_81ab0ee26thrust24THRUST_300001_SM_1000_NS8cuda_cub3parE)
_ZN34_INTERNAL_0c1d6816_4_k_cu_81ab0ee26thrust24THRUST_300001_SM_1000_NS8cuda_cub3parE:
	.zero		1
	.type		_ZN34_INTERNAL_0c1d6816_4_k_cu_81ab0ee26thrust24THRUST_300001_SM_1000_NS12placeholders2_4E,@object
	.size		_ZN34_INTERNAL_0c1d6816_4_k_cu_81ab0ee26thrust24THRUST_300001_SM_1000_NS12placeholders2_4E,(_ZN34_INTERNAL_0c1d6816_4_k_cu_81ab0ee24cuda3std3__45__cpo4cendE - _ZN34_INTERNAL_0c1d6816_4_k_cu_81ab0ee26thrust24THRUST_300001_SM_1000_NS12placeholders2_4E)
_ZN34_INTERNAL_0c1d6816_4_k_cu_81ab0ee26thrust24THRUST_300001_SM_1000_NS12placeholders2_4E:
	.zero		1
	.type		_ZN34_INTERNAL_0c1d6816_4_k_cu_81ab0ee24cuda3std3__45__cpo4cendE,@object
	.size		_ZN34_INTERNAL_0c1d6816_4_k_cu_81ab0ee24cuda3std3__45__cpo4cendE,(_ZN34_INTERNAL_0c1d6816_4_k_cu_81ab0ee24cuda3std6ranges3__45__cpo4cendE - _ZN34_INTERNAL_0c1d6816_4_k_cu_81ab0ee24cuda3std3__45__cpo4cendE)
_ZN34_INTERNAL_0c1d6816_4_k_cu_81ab0ee24cuda3std3__45__cpo4cendE:
	.zero		1
	.type		_ZN34_INTERNAL_0c1d6816_4_k_cu_81ab0ee24cuda3std6ranges3__45__cpo4cendE,@object
	.size		_ZN34_INTERNAL_0c1d6816_4_k_cu_81ab0ee24cuda3std6ranges3__45__cpo4cendE,(_ZN34_INTERNAL_0c1d6816_4_k_cu_81ab0ee24cuda3std3__420unreachable_sentinelE - _ZN34_INTERNAL_0c1d6816_4_k_cu_81ab0ee24cuda3std6ranges3__45__cpo4cendE)
_ZN34_INTERNAL_0c1d6816_4_k_cu_81ab0ee24cuda3std6ranges3__45__cpo4cendE:
	.zero		1
	.type		_ZN34_INTERNAL_0c1d6816_4_k_cu_81ab0ee24cuda3std3__420unreachable_sentinelE,@object
	.size		_ZN34_INTERNAL_0c1d6816_4_k_cu_81ab0ee24cuda3std3__420unreachable_sentinelE,(_ZN34_INTERNAL_0c1d6816_4_k_cu_81ab0ee24cuda3std6ranges3__45__cpo5ssizeE - _ZN34_INTERNAL_0c1d6816_4_k_cu_81ab0ee24cuda3std3__420unreachable_sentinelE)
_ZN34_INTERNAL_0c1d6816_4_k_cu_81ab0ee24cuda3std3__420unreachable_sentinelE:
	.zero		1
	.type		_ZN34_INTERNAL_0c1d6816_4_k_cu_81ab0ee24cuda3std6ranges3__45__cpo5ssizeE,@object
	.size		_ZN34_INTERNAL_0c1d6816_4_k_cu_81ab0ee24cuda3std6ranges3__45__cpo5ssizeE,(_ZN34_INTERNAL_0c1d6816_4_k_cu_81ab0ee26thrust24THRUST_300001_SM_1000_NS12placeholders2_8E - _ZN34_INTERNAL_0c1d6816_4_k_cu_81ab0ee24cuda3std6ranges3__45__cpo5ssizeE)
_ZN34_INTERNAL_0c1d6816_4_k_cu_81ab0ee24cuda3std6ranges3__45__cpo5ssizeE:
	.zero		1
	.type		_ZN34_INTERNAL_0c1d6816_4_k_cu_81ab0ee26thrust24THRUST_300001_SM_1000_NS12placeholders2_8E,@object
	.size		_ZN34_INTERNAL_0c1d6816_4_k_cu_81ab0ee26thrust24THRUST_300001_SM_1000_NS12placeholders2_8E,(_ZN34_INTERNAL_0c1d6816_4_k_cu_81ab0ee24cuda3std3__45__cpo5crendE - _ZN34_INTERNAL_0c1d6816_4_k_cu_81ab0ee26thrust24THRUST_300001_SM_1000_NS12placeholders2_8E)
_ZN34_INTERNAL_0c1d6816_4_k_cu_81ab0ee26thrust24THRUST_300001_SM_1000_NS12placeholders2_8E:
	.zero		1
	.type		_ZN34_INTERNAL_0c1d6816_4_k_cu_81ab0ee24cuda3std3__45__cpo5crendE,@object
	.size		_ZN34_INTERNAL_0c1d6816_4_k_cu_81ab0ee24cuda3std3__45__cpo5crendE,(_ZN34_INTERNAL_0c1d6816_4_k_cu_81ab0ee24cuda3std6ranges3__45__cpo4prevE - _ZN34_INTERNAL_0c1d6816_4_k_cu_81ab0ee24cuda3std3__45__cpo5crendE)
_ZN34_INTERNAL_0c1d6816_4_k_cu_81ab0ee24cuda3std3__45__cpo5crendE:
	.zero		1
	.type		_ZN34_INTERNAL_0c1d6816_4_k_cu_81ab0ee24cuda3std6ranges3__45__cpo4prevE,@object
	.size		_ZN34_INTERNAL_0c1d6816_4_k_cu_81ab0ee24cuda3std6ranges3__45__cpo4prevE,(_ZN34_INTERNAL_0c1d6816_4_k_cu_81ab0ee24cuda3std6ranges3__45__cpo9iter_moveE - _ZN34_INTERNAL_0c1d6816_4_k_cu_81ab0ee24cuda3std6ranges3__45__cpo4prevE)
_ZN34_INTERNAL_0c1d6816_4_k_cu_81ab0ee24cuda3std6ranges3__45__cpo4prevE:
	.zero		1
	.type		_ZN34_INTERNAL_0c1d6816_4_k_cu_81ab0ee24cuda3std6ranges3__45__cpo9iter_moveE,@object
	.size		_ZN34_INTERNAL_0c1d6816_4_k_cu_81ab0ee24cuda3std6ranges3__45__cpo9iter_moveE,(_ZN34_INTERNAL_0c1d6816_4_k_cu_81ab0ee26thrust24THRUST_300001_SM_1000_NS6system6detail10sequential3seqE - _ZN34_INTERNAL_0c1d6816_4_k_cu_81ab0ee24cuda3std6ranges3__45__cpo9iter_moveE)
_ZN34_INTERNAL_0c1d6816_4_k_cu_81ab0ee24cuda3std6ranges3__45__cpo9iter_moveE:
	.zero		1
	.type		_ZN34_INTERNAL_0c1d6816_4_k_cu_81ab0ee26thrust24THRUST_300001_SM_1000_NS6system6detail10sequential3seqE,@object
	.size		_ZN34_INTERNAL_0c1d6816_4_k_cu_81ab0ee26thrust24THRUST_300001_SM_1000_NS6system6detail10sequential3seqE,(.L_40 - _ZN34_INTERNAL_0c1d6816_4_k_cu_81ab0ee26thrust24THRUST_300001_SM_1000_NS6system6detail10sequential3seqE)
_ZN34_INTERNAL_0c1d6816_4_k_cu_81ab0ee26thrust24THRUST_300001_SM_1000_NS6system6detail10sequential3seqE:
	.zero		1
.L_40:


//--------------------- .nv.constant0._ZN3cub18CUB_300001_SM_10006detail8for_each13static_kernelINS2_12policy_hub_t12policy_500_tEmN6thrust24THRUST_300001_SM_1000_NS8cuda_cub20__uninitialized_fill7functorINS7_10device_ptrI24curandStatePhilox4_32_10EESC_EEEEvT0_T1_ --------------------------
	.section	.nv.constant0._ZN3cub18CUB_300001_SM_10006detail8for_each13static_kernelINS2_12policy_hub_t12policy_500_tEmN6thrust24THRUST_300001_SM_1000_NS8cuda_cub20__uninitialized_fill7functorINS7_10device_ptrI24curandStatePhilox4_32_10EESC_EEEEvT0_T1_,"a",@progbits
	.sectionflags	@""
	.align	4
.nv.constant0._ZN3cub18CUB_300001_SM_10006detail8for_each13static_kernelINS2_12policy_hub_t12policy_500_tEmN6thrust24THRUST_300001_SM_1000_NS8cuda_cub20__uninitialized_fill7functorINS7_10device_ptrI24curandStatePhilox4_32_10EESC_EEEEvT0_T1_:
	.zero		992


//--------------------- .nv.constant0._ZN3cub18CUB_300001_SM_10006detail11EmptyKernelIvEEvv --------------------------
	.section	.nv.constant0._ZN3cub18CUB_300001_SM_10006detail11EmptyKernelIvEEvv,"a",@progbits
	.sectionflags	@""
	.align	4
.nv.constant0._ZN3cub18CUB_300001_SM_10006detail11EmptyKernelIvEEvv:
	.zero		896


//--------------------- .nv.constant0._Z9propagateP24curandStatePhilox4_32_10PdS1_S1_iiddddjiPKdPKbiS3_PKj --------------------------
	.section	.nv.constant0._Z9propagateP24curandStatePhilox4_32_10PdS1_S1_iiddddjiPKdPKbiS3_PKj,"a",@progbits
	.sectionflags	@""
	.align	4
.nv.constant0._Z9propagateP24curandStatePhilox4_32_10PdS1_S1_iiddddjiPKdPKbiS3_PKj:
	.zero		1016


//--------------------- .nv.constant0._Z12setup_kernelP24curandStatePhilox4_32_10m --------------------------
	.section	.nv.constant0._Z12setup_kernelP24curandStatePhilox4_32_10m,"a",@progbits
	.sectionflags	@""
	.align	4
.nv.constant0._Z12setup_kernelP24curandStatePhilox4_32_10m:
	.zero		912


//--------------------- SYMBOLS --------------------------

	.type		.nv.reservedSmem.offset0,@object
	.size		.nv.reservedSmem.offset0,0x4
	.type		vprintf,@function
